	.target	sm_100a

	.elftype	@"ET_EXEC"


//--------------------- .note.nv.tkinfo           --------------------------
	.section	.note.nv.tkinfo,"",@"SHT_NOTE"
	.sectionflags	@"SHF_NOTE_NV_TKINFO"
	.tkinfo
        /*0018*/ 	.word	0x00000081
        /*0030*/ 	.string	""
        /*0030*/ 	.string	"ptxas-blackwell"
        /*0030*/ 	.string	"Cuda compilation tools, release 12.9, V12.9.86"
        /*0030*/ 	.string	"Build cuda_12.9.r12.9/compiler.36037853_0"
        /*0030*/ 	.string	"-v  -suppress-debug-info  -lineinfo  -arch sm_100a "



//--------------------- .note.nv.cuver            --------------------------
	.section	.note.nv.cuver,"",@"SHT_NOTE"
	.sectionflags	@"SHF_NOTE_NV_CUVER"
        /*0018*/ 	.short	0x0001
        /*001a*/ 	.short	0x0064
        /*001c*/ 	.short	0x0001
        /*001e*/ 	.short	0x0000
        /*0020*/ 	.short	0x0001
        /*0022*/ 	.short	0x0000


//--------------------- .nv.info                  --------------------------
	.section	.nv.info,"",@"SHT_CUDA_INFO"
	.align	4


	//----- nvinfo : EIATTR_REGCOUNT
	.align		4
        /*0000*/ 	.byte	0x04, 0x2f
        /*0002*/ 	.short	(.L_4 - .L_3)
	.align		4
.L_3:
        /*0004*/ 	.word	index@(gluon_mma)
        /*0008*/ 	.word	0x000000a7


	//----- nvinfo : EIATTR_FRAME_SIZE
	.align		4
.L_4:
        /*000c*/ 	.byte	0x04, 0x11
        /*000e*/ 	.short	(.L_6 - .L_5)
	.align		4
.L_5:
        /*0010*/ 	.word	index@($__internal_2_$__cuda_sm10x_tcgen05_guardrail_trap_unallocated_columns_being_dealloced)
        /*0014*/ 	.word	0x00000000


	//----- nvinfo : EIATTR_FRAME_SIZE
	.align		4
.L_6:
        /*0018*/ 	.byte	0x04, 0x11
        /*001a*/ 	.short	(.L_8 - .L_7)
	.align		4
.L_7:
        /*001c*/ 	.word	index@($__internal_1_$__cuda_sm10x_tcgen05_guardrail_trap_phase_invalid_during_alloc)
        /*0020*/ 	.word	0x00000000


	//----- nvinfo : EIATTR_FRAME_SIZE
	.align		4
.L_8:
        /*0024*/ 	.byte	0x04, 0x11
        /*0026*/ 	.short	(.L_10 - .L_9)
	.align		4
.L_9:
        /*0028*/ 	.word	index@($__internal_0_$__cuda_sm10x_tcgen05_guardrail_trap_col_being_dealloced_not_returned_by_alloc)
        /*002c*/ 	.word	0x00000000


	//----- nvinfo : EIATTR_FRAME_SIZE
	.align		4
.L_10:
        /*0030*/ 	.byte	0x04, 0x11
        /*0032*/ 	.short	(.L_12 - .L_11)
	.align		4
.L_11:
        /*0034*/ 	.word	index@(gluon_mma)
        /*0038*/ 	.word	0x00000000


	//----- nvinfo : EIATTR_MIN_STACK_SIZE
	.align		4
.L_12:
        /*003c*/ 	.byte	0x04, 0x12
        /*003e*/ 	.short	(.L_14 - .L_13)
	.align		4
.L_13:
        /*0040*/ 	.word	index@(gluon_mma)
        /*0044*/ 	.word	0x00000000
.L_14:


//--------------------- .nv.info.gluon_mma        --------------------------
	.section	.nv.info.gluon_mma,"",@"SHT_CUDA_INFO"
	.sectionflags	@""
	.align	4


	//----- nvinfo : EIATTR_CUDA_API_VERSION
	.align		4
        /*0000*/ 	.byte	0x04, 0x37
        /*0002*/ 	.short	(.L_16 - .L_15)
.L_15:
        /*0004*/ 	.word	0x00000081


	//----- nvinfo : EIATTR_KPARAM_INFO
	.align		4
.L_16:
        /*0008*/ 	.byte	0x04, 0x17
        /*000a*/ 	.short	(.L_18 - .L_17)
.L_17:
        /*000c*/ 	.word	0x00000000
        /*0010*/ 	.short	0x0004
        /*0012*/ 	.short	0x0020
        /*0014*/ 	.byte	0x00, 0xf4, 0x21, 0x00


	//----- nvinfo : EIATTR_KPARAM_INFO
	.align		4
.L_18:
        /*0018*/ 	.byte	0x04, 0x17
        /*001a*/ 	.short	(.L_20 - .L_19)
.L_19:
        /*001c*/ 	.word	0x00000000
        /*0020*/ 	.short	0x0003
        /*0022*/ 	.short	0x0018
        /*0024*/ 	.byte	0x00, 0xf4, 0x21, 0x00


	//----- nvinfo : EIATTR_KPARAM_INFO
	.align		4
.L_20:
        /*0028*/ 	.byte	0x04, 0x17
        /*002a*/ 	.short	(.L_22 - .L_21)
.L_21:
        /*002c*/ 	.word	0x00000000
        /*0030*/ 	.short	0x0002
        /*0032*/ 	.short	0x0010
        /*0034*/ 	.byte	0x00, 0xf4, 0x21, 0x00


	//----- nvinfo : EIATTR_KPARAM_INFO
	.align		4
.L_22:
        /*0038*/ 	.byte	0x04, 0x17
        /*003a*/ 	.short	(.L_24 - .L_23)
.L_23:
        /*003c*/ 	.word	0x00000000
        /*0040*/ 	.short	0x0001
        /*0042*/ 	.short	0x0008
        /*0044*/ 	.byte	0x00, 0xf4, 0x21, 0x00


	//----- nvinfo : EIATTR_KPARAM_INFO
	.align		4
.L_24:
        /*0048*/ 	.byte	0x04, 0x17
        /*004a*/ 	.short	(.L_26 - .L_25)
.L_25:
        /*004c*/ 	.word	0x00000000
        /*0050*/ 	.short	0x0000
        /*0052*/ 	.short	0x0000
        /*0054*/ 	.byte	0x00, 0xf4, 0x21, 0x00


	//----- nvinfo : EIATTR_AT_ENTRY_FRAGMENTS
	.align		4
.L_26:
        /*0058*/ 	.byte	0x04, 0x4f
        /*005a*/ 	.short	(.L_28 - .L_27)


	//   ....[0]....
.L_27:
        /*005c*/ 	.word	0x00000004


	//----- nvinfo : EIATTR_RESERVED_SMEM_USED
	.align		4
.L_28:
        /*0060*/ 	.byte	0x01, 0x41
	.zero		2


	//----- nvinfo : EIATTR_SPARSE_MMA_MASK
	.align		4
        /*0064*/ 	.byte	0x03, 0x50
        /*0066*/ 	.short	0x0000


	//----- nvinfo : EIATTR_TCGEN05_1CTA_USED
	.align		4
        /*0068*/ 	.byte	0x01, 0x51
	.zero		2


	//----- nvinfo : EIATTR_MAXREG_COUNT
	.align		4
        /*006c*/ 	.byte	0x03, 0x1b
        /*006e*/ 	.short	0x00ff


	//----- nvinfo : EIATTR_NUM_BARRIERS
	.align		4
        /*0070*/ 	.byte	0x02, 0x4c
        /*0072*/ 	.byte	0x01
	.zero		1


	//----- nvinfo : EIATTR_INT_WARP_WIDE_INSTR_OFFSETS
	.align		4
        /*0074*/ 	.byte	0x04, 0x31
        /*0076*/ 	.short	(.L_30 - .L_29)


	//   ....[0]....
.L_29:
        /*0078*/ 	.word	0x00001820


	//   ....[1]....
        /*007c*/ 	.word	0x00001870


	//   ....[2]....
        /*0080*/ 	.word	0x00002510


	//   ....[3]....
        /*0084*/ 	.word	0x00002520


	//   ....[4]....
        /*0088*/ 	.word	0x00003c50


	//   ....[5]....
        /*008c*/ 	.word	0x00003ca0


	//----- nvinfo : EIATTR_COOP_GROUP_MASK_REGIDS
	.align		4
.L_30:
        /*0090*/ 	.byte	0x04, 0x29
        /*0092*/ 	.short	(.L_32 - .L_31)


	//   ....[0]....
.L_31:
        /*0094*/ 	.word	0xffffffff


	//   ....[1]....
        /*0098*/ 	.word	0xffffffff


	//   ....[2]....
        /*009c*/ 	.word	0xffffffff


	//   ....[3]....
        /*00a0*/ 	.word	0xffffffff


	//----- nvinfo : EIATTR_COOP_GROUP_INSTR_OFFSETS
	.align		4
.L_32:
        /*00a4*/ 	.byte	0x04, 0x28
        /*00a6*/ 	.short	(.L_34 - .L_33)


	//   ....[0]....
.L_33:
        /*00a8*/ 	.word	0x00000050


	//   ....[1]....
        /*00ac*/ 	.word	0x00000310


	//   ....[2]....
        /*00b0*/ 	.word	0x00003ae0


	//   ....[3]....
        /*00b4*/ 	.word	0x00003d50


	//----- nvinfo : EIATTR_VRC_CTA_INIT_COUNT
	.align		4
.L_34:
        /*00b8*/ 	.byte	0x02, 0x4a
        /*00ba*/ 	.byte	0x80
	.zero		1


	//----- nvinfo : EIATTR_MBARRIER_INSTR_OFFSETS
	.align		4
        /*00bc*/ 	.byte	0x04, 0x39
        /*00be*/ 	.short	(.L_36 - .L_35)


	//   ....[0]....
.L_35:
        /*00c0*/ 	.word	0x00002260
        /*00c4*/ 	.word	0x000000ff
        /*00c8*/ 	.word	0x0000a000
        /*00cc*/ 	.short	0x0100
        /*00ce*/ 	.byte	0x0a
	.zero		1


	//   ....[1]....
        /*00d0*/ 	.word	0x00002590
        /*00d4*/ 	.word	0x000000ff
        /*00d8*/ 	.word	0x0000a000
        /*00dc*/ 	.short	0x010a
        /*00de*/ 	.byte	0x0a
	.zero		1


	//   ....[2]....
        /*00e0*/ 	.word	0x00002730
        /*00e4*/ 	.word	0x000000ff
        /*00e8*/ 	.word	0x0000a000
        /*00ec*/ 	.short	0x0108
        /*00ee*/ 	.byte	0x0a
	.zero		1


	//   ....[3]....
        /*00f0*/ 	.word	0x00003d70
        /*00f4*/ 	.word	0x000000ff
        /*00f8*/ 	.word	0x0000a000
        /*00fc*/ 	.short	0x010a
        /*00fe*/ 	.byte	0x0a
	.zero		1


	//----- nvinfo : EIATTR_NUM_MBARRIERS
	.align		4
.L_36:
        /*0100*/ 	.byte	0x03, 0x38
        /*0102*/ 	.short	0x0001


	//----- nvinfo : EIATTR_EXIT_INSTR_OFFSETS
	.align		4
        /*0104*/ 	.byte	0x04, 0x1c
        /*0106*/ 	.short	(.L_38 - .L_37)


	//   ....[0]....
.L_37:
        /*0108*/ 	.word	0x00003d60


	//----- nvinfo : EIATTR_REQNTID
	.align		4
.L_38:
        /*010c*/ 	.byte	0x04, 0x10
        /*010e*/ 	.short	(.L_40 - .L_39)
.L_39:
        /*0110*/ 	.word	0x00000080
        /*0114*/ 	.word	0x00000001
        /*0118*/ 	.word	0x00000001


	//----- nvinfo : EIATTR_CRS_STACK_SIZE
	.align		4
.L_40:
        /*011c*/ 	.byte	0x04, 0x1e
        /*011e*/ 	.short	(.L_42 - .L_41)
.L_41:
        /*0120*/ 	.word	0x00000000


	//----- nvinfo : EIATTR_CBANK_PARAM_SIZE
	.align		4
.L_42:
        /*0124*/ 	.byte	0x03, 0x19
        /*0126*/ 	.short	0x0028


	//----- nvinfo : EIATTR_PARAM_CBANK
	.align		4
        /*0128*/ 	.byte	0x04, 0x0a
        /*012a*/ 	.short	(.L_44 - .L_43)
	.align		4
.L_43:
        /*012c*/ 	.word	index@(.nv.constant0.gluon_mma)
        /*0130*/ 	.short	0x0380
        /*0132*/ 	.short	0x0028


	//----- nvinfo : EIATTR_SW_WAR
	.align		4
.L_44:
        /*0134*/ 	.byte	0x04, 0x36
        /*0136*/ 	.short	(.L_46 - .L_45)
.L_45:
        /*0138*/ 	.word	0x00000008
.L_46:


//--------------------- .nv.compat                --------------------------
	.section	.nv.compat,"",@"SHT_CUDA_COMPAT_INFO"
	.align	4
        /*0000*/ 	.byte	0x02, 0x02, 0x02, 0x00, 0x02, 0x05, 0x05, 0x00, 0x02, 0x03, 0x00, 0x00, 0x02, 0x06, 0x01, 0x00


//--------------------- .nv.callgraph             --------------------------
	.section	.nv.callgraph,"",@"SHT_CUDA_CALLGRAPH"
	.align	4
	.sectionentsize	8
	.align		4
        /*0000*/ 	.word	0x00000000
	.align		4
        /*0004*/ 	.word	0xffffffff
	.align		4
        /*0008*/ 	.word	0x00000000
	.align		4
        /*000c*/ 	.word	0xfffffffe
	.align		4
        /*0010*/ 	.word	0x00000000
	.align		4
        /*0014*/ 	.word	0xfffffffd
	.align		4
        /*0018*/ 	.word	0x00000000
	.align		4
        /*001c*/ 	.word	0xfffffffc


//--------------------- .text.gluon_mma           --------------------------
	.section	.text.gluon_mma,"ax",@progbits
	.align	128
        .global         gluon_mma
        .type           gluon_mma,@function
        .size           gluon_mma,(.L_x_15 - gluon_mma)
        .other          gluon_mma,@"STO_CUDA_ENTRY STV_DEFAULT"
gluon_mma:
.text.gluon_mma:
[----:B------:R-:W0:Y:S01]  /*0000*/  LDC R1, c[0x0][0x37c] ;  /* 0x0000df00ff017b82 */ /* 0x000e220000000800 */
[----:B------:R-:W1:Y:S02]  /*0010*/  S2R R135, SR_TID.X ;  /* 0x0000000000877919 */ /* 0x000e640000002100 */
[----:B-1----:R-:W-:-:S13]  /*0020*/  ISETP.GE.U32.AND P1, PT, R135, 0x20, PT ;  /* 0x000000208700780c */ /* 0x002fda0003f26070 */
[----:B------:R-:W-:Y:S05]  /*0030*/  @P1 BRA `(.L_x_0) ;  /* 0x0000000000b81947 */ /* 0x000fea0003800000 */
[----:B------:R-:W1:Y:S01]  /*0040*/  S2UR UR6, SR_CgaCtaId ;  /* 0x00000000000679c3 */ /* 0x000e620000008800 */
[----:B------:R-:W-:Y:S01]  /*0050*/  NOP ;  /* 0x0000000000007918 */ /* 0x000fe20000000000 */
[----:B------:R-:W-:Y:S02]  /*0060*/  UMOV UR4, 0x40 ;  /* 0x0000004000047882 */ /* 0x000fe40000000000 */
[----:B-1----:R-:W-:-:S09]  /*0070*/  ULEA UR4, UR6, UR4, 0x18 ;  /* 0x0000000406047291 */ /* 0x002fd2000f8ec0ff */
[----:B------:R-:W1:Y:S01]  /*0080*/  LDS.U8 R0, [UR4] ;  /* 0x00000004ff007984 */ /* 0x000e620008000000 */
[----:B------:R-:W-:Y:S02]  /*0090*/  UMOV UR4, 0x400 ;  /* 0x0000040000047882 */ /* 0x000fe40000000000 */
[----:B------:R-:W-:Y:S01]  /*00a0*/  ULEA UR4, UR6, UR4, 0x18 ;  /* 0x0000000406047291 */ /* 0x000fe2000f8ec0ff */
[----:B-1----:R-:W-:-:S13]  /*00b0*/  ISETP.NE.AND P0, PT, R0, RZ, PT ;  /* 0x000000ff0000720c */ /* 0x002fda0003f05270 */
[----:B------:R-:W-:Y:S05]  /*00c0*/  @P0 BRA `(.L_x_1) ;  /* 0x00000000007c0947 */ /* 0x000fea0003800000 */
[----:B------:R-:W-:-:S13]  /*00d0*/  ELECT P0, URZ, PT ;  /* 0x0000000000ff782f */ /* 0x000fda0003800000 */
[----:B------:R-:W-:Y:S05]  /*00e0*/  @!P0 BRA `(.L_x_2) ;  /* 0x0000000000848947 */ /* 0x000fea0003800000 */
[----:B------:R-:W-:Y:S01]  /*00f0*/  UMOV UR5, 0x8 ;  /* 0x0000000800057882 */ /* 0x000fe20000000000 */
[----:B------:R-:W-:Y:S02]  /*0100*/  IMAD.MOV.U32 R4, RZ, RZ, 0x1 ;  /* 0x00000001ff047424 */ /* 0x000fe400078e00ff */
[----:B------:R-:W-:Y:S02]  /*0110*/  IMAD.MOV.U32 R5, RZ, RZ, 0xff ;  /* 0x000000ffff057424 */ /* 0x000fe400078e00ff */
[----:B------:R-:W-:Y:S04]  /*0120*/  DEPBAR.LE SB1, 0x36 ;  /* 0x00009d800000791a */ /* 0x000fe80000000000 */
[----:B------:R-:W1:Y:S02]  /*0130*/  UTCATOMSWS.FIND_AND_SET.ALIGN UP0, UR5, UR5 ;  /* 0x00000005000575e3 */ /* 0x000e640008000800 */
[----:B-1----:R-:W-:-:S04]  /*0140*/  PLOP3.LUT P0, PT, PT, PT, UP0, 0x80, 0x8 ;  /* 0x000000000008781c */ /* 0x002fc80003f0f008 */
[----:B------:R-:W-:-:S04]  /*0150*/  SEL R0, RZ, 0xffffffff, !P0 ;  /* 0xffffffffff007807 */ /* 0x000fc80004000000 */
[----:B------:R-:W-:Y:S01]  /*0160*/  ISETP.NE.AND P0, PT, R0, RZ, PT ;  /* 0x000000ff0000720c */ /* 0x000fe20003f05270 */
[----:B------:R-:W-:-:S12]  /*0170*/  IMAD.U32 R0, RZ, RZ, UR5 ;  /* 0x00000005ff007e24 */ /* 0x000fd8000f8e00ff */
[----:B------:R-:W-:Y:S05]  /*0180*/  @P0 BRA `(.L_x_3) ;  /* 0x0000000000240947 */ /* 0x000fea0003800000 */
.L_x_4:
[----:B------:R-:W-:Y:S05]  /*0190*/  NANOSLEEP 0x64 ;  /* 0x000000640000795d */ /* 0x000fea0003800000 */
[----:B------:R-:W-:-:S05]  /*01a0*/  UMOV UR5, 0x8 ;  /* 0x0000000800057882 */ /* 0x000fca0000000000 */
[----:B------:R-:W-:Y:S04]  /*01b0*/  DEPBAR.LE SB1, 0x36 ;  /* 0x00009d800000791a */ /* 0x000fe80000000000 */
[----:B------:R-:W1:Y:S02]  /*01c0*/  UTCATOMSWS.FIND_AND_SET.ALIGN UP0, UR5, UR5 ;  /* 0x00000005000575e3 */ /* 0x000e640008000800 */
[----:B-1----:R-:W-:-:S04]  /*01d0*/  PLOP3.LUT P0, PT, PT, PT, UP0, 0x80, 0x8 ;  /* 0x000000000008781c */ /* 0x002fc80003f0f008 */
[----:B------:R-:W-:-:S04]  /*01e0*/  SEL R0, RZ, 0xffffffff, !P0 ;  /* 0xffffffffff007807 */ /* 0x000fc80004000000 */
[----:B------:R-:W-:Y:S01]  /*01f0*/  ISETP.NE.AND P0, PT, R0, RZ, PT ;  /* 0x000000ff0000720c */ /* 0x000fe20003f05270 */
[----:B------:R-:W-:-:S12]  /*0200*/  IMAD.U32 R0, RZ, RZ, UR5 ;  /* 0x00000005ff007e24 */ /* 0x000fd8000f8e00ff */
[----:B------:R-:W-:Y:S05]  /*0210*/  @!P0 BRA `(.L_x_4) ;  /* 0xfffffffc00dc8947 */ /* 0x000fea000383ffff */
.L_x_3:
[C---:B------:R-:W-:Y:S01]  /*0220*/  VIADD R3, R0.reuse, 0x10 ;  /* 0x0000001000037836 */ /* 0x040fe20000000000 */
[----:B------:R-:W-:Y:S01]  /*0230*/  UMOV UR5, 0x50 ;  /* 0x0000005000057882 */ /* 0x000fe20000000000 */
[----:B------:R-:W-:Y:S01]  /*0240*/  SHF.L.U32 R2, R5, R0, RZ ;  /* 0x0000000005027219 */ /* 0x000fe200000006ff */
[----:B------:R-:W-:Y:S01]  /*0250*/  ULEA UR5, UR6, UR5, 0x18 ;  /* 0x0000000506057291 */ /* 0x000fe2000f8ec0ff */
[----:B------:R-:W-:Y:S01]  /*0260*/  IMAD.SHL.U32 R0, R0, 0x20, RZ ;  /* 0x0000002000007824 */ /* 0x000fe200078e00ff */
[----:B------:R-:W-:-:S04]  /*0270*/  SHF.L.U32 R3, R4, R3, RZ ;  /* 0x0000000304037219 */ /* 0x000fc800000006ff */
[----:B------:R-:W-:-:S05]  /*0280*/  LOP3.LUT R2, R3, R2, RZ, 0xfc, !PT ;  /* 0x0000000203027212 */ /* 0x000fca00078efcff */
[----:B------:R1:W-:Y:S04]  /*0290*/  ATOMS.OR RZ, [UR5], R2 ;  /* 0x00000002ffff798c */ /* 0x0003e8000b000005 */
[----:B------:R1:W-:Y:S01]  /*02a0*/  STS [UR4], R0 ;  /* 0x00000000ff007988 */ /* 0x0003e20008000804 */
[----:B------:R-:W-:Y:S05]  /*02b0*/  BRA `(.L_x_2) ;  /* 0x0000000000107947 */ /* 0x000fea0003800000 */
.L_x_1:
[----:B------:R-:W-:Y:S01]  /*02c0*/  IMAD.MOV.U32 R0, RZ, RZ, -0x1 ;  /* 0xffffffffff007424 */ /* 0x000fe200078e00ff */
[----:B------:R-:W-:-:S04]  /*02d0*/  MOV R2, 0x300 ;  /* 0x0000030000027802 */ /* 0x000fc80000000f00 */
[----:B------:R1:W-:Y:S03]  /*02e0*/  STS [UR4], R0 ;  /* 0x00000000ff007988 */ /* 0x0003e60008000804 */
[----:B01----:R-:W-:Y:S05]  /*02f0*/  CALL.REL.NOINC `($__internal_1_$__cuda_sm10x_tcgen05_guardrail_trap_phase_invalid_during_alloc) ;  /* 0x0000003800b47944 */ /* 0x003fea0003c00000 */
.L_x_2:
[----:B------:R-:W-:Y:S05]  /*0300*/  WARPSYNC.ALL ;  /* 0x0000000000007948 */ /* 0x000fea0003800000 */
[----:B------:R-:W-:Y:S01]  /*0310*/  NOP ;  /* 0x0000000000007918 */ /* 0x000fe20000000000 */
.L_x_0:
[----:B------:R-:W2:Y:S08]  /*0320*/  S2UR UR6, SR_CgaCtaId ;  /* 0x00000000000679c3 */ /* 0x000eb00000008800 */
[----:B------:R-:W-:Y:S01]  /*0330*/  BAR.SYNC.DEFER_BLOCKING 0x0 ;  /* 0x0000000000007b1d */ /* 0x000fe20000010000 */
[----:B------:R-:W-:Y:S02]  /*0340*/  SHF.R.U32.HI R157, RZ, 0x5, R135 ;  /* 0x00000005ff9d7819 */ /* 0x000fe40000011687 */
[----:B------:R-:W-:-:S02]  /*0350*/  LOP3.LUT R3, R135, 0x60, RZ, 0xc0, !PT ;  /* 0x0000006087037812 */ /* 0x000fc400078ec0ff */
[----:B------:R-:W-:Y:S01]  /*0360*/  SGXT.U32 R157, R157, 0x2 ;  /* 0x000000029d9d781a */ /* 0x000fe20000000000 */
[----:B------:R-:W-:Y:S02]  /*0370*/  UMOV UR4, 0x400 ;  /* 0x0000040000047882 */ /* 0x000fe40000000000 */
[----:B------:R-:W3:Y:S01]  /*0380*/  LDC.64 R82, c[0x0][0x388] ;  /* 0x0000e200ff527b82 */ /* 0x000ee20000000a00 */
[----:B-1----:R-:W-:Y:S01]  /*0390*/  IMAD.SHL.U32 R2, R3, 0x8, RZ ;  /* 0x0000000803027824 */ /* 0x002fe200078e00ff */
[C---:B------:R-:W-:Y:S01]  /*03a0*/  LOP3.LUT R123, R157.reuse, 0x4, RZ, 0xfc, !PT ;  /* 0x000000049d7b7812 */ /* 0x040fe200078efcff */
[----:B------:R-:W1:Y:S01]  /*03b0*/  LDCU.64 UR12, c[0x0][0x358] ;  /* 0x00006b00ff0c77ac */ /* 0x000e620008000a00 */
[C---:B------:R-:W-:Y:S02]  /*03c0*/  LOP3.LUT R119, R157.reuse, 0x8, RZ, 0xfc, !PT ;  /* 0x000000089d777812 */ /* 0x040fe400078efcff */
[C---:B------:R-:W-:Y:S02]  /*03d0*/  LOP3.LUT R143, R157.reuse, 0xc, RZ, 0xfc, !PT ;  /* 0x0000000c9d8f7812 */ /* 0x040fe400078efcff */
[----:B------:R-:W-:Y:S01]  /*03e0*/  LOP3.LUT R137, R157, 0x10, RZ, 0xfc, !PT ;  /* 0x000000109d897812 */ /* 0x000fe200078efcff */
[----:B------:R-:W-:Y:S01]  /*03f0*/  IMAD.SHL.U32 R12, R119, 0x100, RZ ;  /* 0x00000100770c7824 */ /* 0x000fe200078e00ff */
[----:B------:R-:W-:Y:S01]  /*0400*/  LOP3.LUT R136, R135, 0x1f, RZ, 0xc0, !PT ;  /* 0x0000001f87887812 */ /* 0x000fe200078ec0ff */
[----:B--2---:R-:W-:Y:S01]  /*0410*/  ULEA UR10, UR6, UR4, 0x18 ;  /* 0x00000004060a7291 */ /* 0x004fe2000f8ec0ff */
[----:B---3--:R-:W-:-:S08]  /*0420*/  LEA R18, P0, R3, R82, 0x4 ;  /* 0x0000005203127211 */ /* 0x008fd000078020ff */
[----:B------:R-:W2:Y:S01]  /*0430*/  LDS R0, [UR10] ;  /* 0x0000000aff007984 */ /* 0x000ea20008000800 */
[-C--:B------:R-:W-:Y:S01]  /*0440*/  LEA.HI.X R19, R2, R83.reuse, RZ, 0x1, P0 ;  /* 0x0000005302137211 */ /* 0x080fe200000f0cff */
[C---:B------:R-:W-:Y:S01]  /*0450*/  IMAD.SHL.U32 R2, R123.reuse, 0x100, RZ ;  /* 0x000001007b027824 */ /* 0x040fe200078e00ff */
[-C--:B------:R-:W-:Y:S01]  /*0460*/  LEA R22, P0, R123, R82.reuse, 0x9 ;  /* 0x000000527b167211 */ /* 0x080fe200078048ff */
[----:B------:R-:W-:Y:S01]  /*0470*/  IMAD.SHL.U32 R20, R143, 0x100, RZ ;  /* 0x000001008f147824 */ /* 0x000fe200078e00ff */
[----:B------:R-:W-:Y:S01]  /*0480*/  LOP3.LUT R145, R157, 0x14, RZ, 0xfc, !PT ;  /* 0x000000149d917812 */ /* 0x000fe200078efcff */
[----:B------:R-:W-:Y:S01]  /*0490*/  IMAD.SHL.U32 R28, R137, 0x100, RZ ;  /* 0x00000100891c7824 */ /* 0x000fe200078e00ff */
[----:B------:R-:W-:Y:S01]  /*04a0*/  LEA.HI.X R23, R2, R83, RZ, 0x1, P0 ;  /* 0x0000005302177211 */ /* 0x000fe200000f0cff */
[----:B------:R-:W-:Y:S01]  /*04b0*/  IMAD.WIDE.U32 R18, R136, 0x2, R18 ;  /* 0x0000000288127825 */ /* 0x000fe200078e0012 */
[----:B------:R-:W-:Y:S01]  /*04c0*/  BAR.SYNC.DEFER_BLOCKING 0x0 ;  /* 0x0000000000007b1d */ /* 0x000fe20000010000 */
[----:B------:R-:W-:-:S02]  /*04d0*/  LEA R34, P0, R119, R82, 0x9 ;  /* 0x0000005277227211 */ /* 0x000fc400078048ff */
[-C--:B------:R-:W-:Y:S02]  /*04e0*/  LEA R38, P2, R143, R82.reuse, 0x9 ;  /* 0x000000528f267211 */ /* 0x080fe400078448ff */
[-C--:B------:R-:W-:Y:S02]  /*04f0*/  LEA.HI.X R35, R12, R83.reuse, RZ, 0x1, P0 ;  /* 0x000000530c237211 */ /* 0x080fe400000f0cff */
[----:B------:R-:W-:Y:S02]  /*0500*/  LOP3.LUT R133, R157, 0x18, RZ, 0xfc, !PT ;  /* 0x000000189d857812 */ /* 0x000fe400078efcff */
[----:B------:R-:W-:Y:S01]  /*0510*/  LEA R50, P0, R137, R82, 0x9 ;  /* 0x0000005289327211 */ /* 0x000fe200078048ff */
[----:B------:R-:W-:Y:S01]  /*0520*/  IMAD.SHL.U32 R36, R145, 0x100, RZ ;  /* 0x0000010091247824 */ /* 0x000fe200078e00ff */
[----:B------:R-:W-:Y:S01]  /*0530*/  LEA.HI.X R39, R20, R83, RZ, 0x1, P2 ;  /* 0x0000005314277211 */ /* 0x000fe200010f0cff */
[----:B------:R-:W-:Y:S01]  /*0540*/  IMAD.SHL.U32 R44, R133, 0x100, RZ ;  /* 0x00000100852c7824 */ /* 0x000fe200078e00ff */
[----:B------:R-:W-:-:S02]  /*0550*/  LOP3.LUT R141, R157, 0x1c, RZ, 0xfc, !PT ;  /* 0x0000001c9d8d7812 */ /* 0x000fc400078efcff */
[-C--:B------:R-:W-:Y:S02]  /*0560*/  LEA R54, P2, R145, R82.reuse, 0x9 ;  /* 0x0000005291367211 */ /* 0x080fe400078448ff */
[-C--:B------:R-:W-:Y:S02]  /*0570*/  LEA.HI.X R51, R28, R83.reuse, RZ, 0x1, P0 ;  /* 0x000000531c337211 */ /* 0x080fe400000f0cff */
[----:B------:R-:W-:Y:S02]  /*0580*/  LOP3.LUT R155, R157, 0x20, RZ, 0xfc, !PT ;  /* 0x000000209d9b7812 */ /* 0x000fe400078efcff */
[-C--:B------:R-:W-:Y:S01]  /*0590*/  LEA R66, P0, R133, R82.reuse, 0x9 ;  /* 0x0000005285427211 */ /* 0x080fe200078048ff */
[----:B------:R-:W-:Y:S01]  /*05a0*/  IMAD.SHL.U32 R52, R141, 0x100, RZ ;  /* 0x000001008d347824 */ /* 0x000fe200078e00ff */
[-C--:B------:R-:W-:Y:S01]  /*05b0*/  LEA.HI.X R55, R36, R83.reuse, RZ, 0x1, P2 ;  /* 0x0000005324377211 */ /* 0x080fe200010f0cff */
[----:B------:R-:W-:Y:S01]  /*05c0*/  IMAD.SHL.U32 R60, R155, 0x100, RZ ;  /* 0x000001009b3c7824 */ /* 0x000fe200078e00ff */
[-C--:B------:R-:W-:Y:S01]  /*05d0*/  LEA R70, P2, R141, R82.reuse, 0x9 ;  /* 0x000000528d467211 */ /* 0x080fe200078448ff */
[----:B------:R-:W-:Y:S01]  /*05e0*/  IMAD.WIDE.U32 R22, R136, 0x2, R22 ;  /* 0x0000000288167825 */ /* 0x000fe200078e0016 */
[-C--:B------:R-:W-:Y:S01]  /*05f0*/  LEA.HI.X R67, R44, R83.reuse, RZ, 0x1, P0 ;  /* 0x000000532c437211 */ /* 0x080fe200000f0cff */
[----:B-1----:R-:W5:Y:S01]  /*0600*/  LDG.E.U16 R2, desc[UR12][R18.64] ;  /* 0x0000000c12027981 */ /* 0x002f62000c1e1500 */
[----:B------:R-:W-:Y:S01]  /*0610*/  LEA R80, P0, R155, R82, 0x9 ;  /* 0x000000529b507211 */ /* 0x000fe200078048ff */
[----:B------:R-:W-:Y:S01]  /*0620*/  IMAD.WIDE.U32 R34, R136, 0x2, R34 ;  /* 0x0000000288227825 */ /* 0x000fe200078e0022 */
[----:B------:R-:W-:Y:S01]  /*0630*/  LOP3.LUT R153, R157, 0x24, RZ, 0xfc, !PT ;  /* 0x000000249d997812 */ /* 0x000fe200078efcff */
[----:B------:R-:W5:Y:S01]  /*0640*/  LDG.E.U16 R4, desc[UR12][R18.64+0x40] ;  /* 0x0000400c12047981 */ /* 0x000f62000c1e1500 */
[-C--:B------:R-:W-:Y:S01]  /*0650*/  LEA.HI.X R71, R52, R83.reuse, RZ, 0x1, P2 ;  /* 0x0000005334477211 */ /* 0x080fe200010f0cff */
[----:B------:R-:W-:Y:S01]  /*0660*/  IMAD.WIDE.U32 R38, R136, 0x2, R38 ;  /* 0x0000000288267825 */ /* 0x000fe200078e0026 */
[----:B------:R-:W-:Y:S01]  /*0670*/  LEA.HI.X R81, R60, R83, RZ, 0x1, P0 ;  /* 0x000000533c517211 */ /* 0x000fe200000f0cff */
[----:B------:R-:W5:Y:S02]  /*0680*/  LDG.E.U16 R5, desc[UR12][R18.64+0x80] ;  /* 0x0000800c12057981 */ /* 0x000f64000c1e1500 */
[----:B------:R-:W-:-:S02]  /*0690*/  IMAD.WIDE.U32 R50, R136, 0x2, R50 ;  /* 0x0000000288327825 */ /* 0x000fc400078e0032 */
[----:B------:R-:W5:Y:S02]  /*06a0*/  LDG.E.U16 R6, desc[UR12][R18.64+0xc0] ;  /* 0x0000c00c12067981 */ /* 0x000f64000c1e1500 */
[C---:B------:R-:W-:Y:S02]  /*06b0*/  IMAD.WIDE.U32 R54, R136.reuse, 0x2, R54 ;  /* 0x0000000288367825 */ /* 0x040fe400078e0036 */
[----:B------:R-:W5:Y:S02]  /*06c0*/  LDG.E.U16 R7, desc[UR12][R18.64+0x100] ;  /* 0x0001000c12077981 */ /* 0x000f64000c1e1500 */
[C---:B------:R-:W-:Y:S02]  /*06d0*/  IMAD.WIDE.U32 R66, R136.reuse, 0x2, R66 ;  /* 0x0000000288427825 */ /* 0x040fe400078e0042 */
[----:B------:R-:W5:Y:S01]  /*06e0*/  LDG.E.U16 R8, desc[UR12][R18.64+0x140] ;  /* 0x0001400c12087981 */ /* 0x000f62000c1e1500 */
[----:B------:R-:W-:Y:S01]  /*06f0*/  LEA R84, P2, R153, R82, 0x9 ;  /* 0x0000005299547211 */ /* 0x000fe200078448ff */
[----:B------:R-:W-:-:S02]  /*0700*/  IMAD.WIDE.U32 R70, R136, 0x2, R70 ;  /* 0x0000000288467825 */ /* 0x000fc400078e0046 */
[----:B------:R-:W5:Y:S02]  /*0710*/  LDG.E.U16 R9, desc[UR12][R18.64+0x180] ;  /* 0x0001800c12097981 */ /* 0x000f64000c1e1500 */
[----:B------:R-:W-:Y:S02]  /*0720*/  IMAD.SHL.U32 R68, R153, 0x100, RZ ;  /* 0x0000010099447824 */ /* 0x000fe400078e00ff */
[----:B------:R-:W5:Y:S01]  /*0730*/  LDG.E.U16 R10, desc[UR12][R18.64+0x1c0] ;  /* 0x0001c00c120a7981 */ /* 0x000f62000c1e1500 */
[----:B------:R-:W-:-:S03]  /*0740*/  IMAD.WIDE.U32 R80, R136, 0x2, R80 ;  /* 0x0000000288507825 */ /* 0x000fc600078e0050 */
[----:B------:R-:W5:Y:S04]  /*0750*/  LDG.E.U16 R11, desc[UR12][R22.64] ;  /* 0x0000000c160b7981 */ /* 0x000f68000c1e1500 */
        /* <DEDUP_REMOVED lines=22> */
[----:B------:R-:W5:Y:S01]  /*08c0*/  LDG.E.U16 R34, desc[UR12][R38.64+0x1c0] ;  /* 0x0001c00c26227981 */ /* 0x000f62000c1e1500 */
[----:B------:R-:W-:-:S03]  /*08d0*/  LEA.HI.X R85, R68, R83, RZ, 0x1, P2 ;  /* 0x0000005344557211 */ /* 0x000fc600010f0cff */
        /* <DEDUP_REMOVED lines=32> */
[C---:B------:R-:W-:Y:S01]  /*0ae0*/  LOP3.LUT R147, R157.reuse, 0x28, RZ, 0xfc, !PT ;  /* 0x000000289d937812 */ /* 0x040fe200078efcff */
[----:B------:R-:W-:Y:S01]  /*0af0*/  IMAD.WIDE.U32 R84, R136, 0x2, R84 ;  /* 0x0000000288547825 */ /* 0x000fe200078e0054 */
[----:B------:R-:W-:Y:S01]  /*0b00*/  LOP3.LUT R159, R157, 0x2c, RZ, 0xfc, !PT ;  /* 0x0000002c9d9f7812 */ /* 0x000fe200078efcff */
[----:B------:R-:W5:Y:S01]  /*0b10*/  LDG.E.U16 R67, desc[UR12][R80.64] ;  /* 0x0000000c50437981 */ /* 0x000f62000c1e1500 */
[C---:B------:R-:W-:Y:S01]  /*0b20*/  LEA R86, P0, R147.reuse, R82, 0x9 ;  /* 0x0000005293567211 */ /* 0x040fe200078048ff */
[----:B------:R-:W-:-:S02]  /*0b30*/  IMAD.SHL.U32 R76, R147, 0x100, RZ ;  /* 0x00000100934c7824 */ /* 0x000fc400078e00ff */
[----:B------:R-:W5:Y:S04]  /*0b40*/  LDG.E.U16 R68, desc[UR12][R80.64+0x40] ;  /* 0x0000400c50447981 */ /* 0x000f68000c1e1500 */
[----:B------:R-:W5:Y:S04]  /*0b50*/  LDG.E.U16 R69, desc[UR12][R80.64+0x80] ;  /* 0x0000800c50457981 */ /* 0x000f68000c1e1500 */
[----:B------:R-:W5:Y:S04]  /*0b60*/  LDG.E.U16 R70, desc[UR12][R80.64+0xc0] ;  /* 0x0000c00c50467981 */ /* 0x000f68000c1e1500 */
[----:B------:R-:W5:Y:S04]  /*0b70*/  LDG.E.U16 R71, desc[UR12][R80.64+0x100] ;  /* 0x0001000c50477981 */ /* 0x000f68000c1e1500 */
[----:B------:R-:W5:Y:S04]  /*0b80*/  LDG.E.U16 R72, desc[UR12][R80.64+0x140] ;  /* 0x0001400c50487981 */ /* 0x000f68000c1e1500 */
[----:B------:R-:W5:Y:S04]  /*0b90*/  LDG.E.U16 R73, desc[UR12][R80.64+0x180] ;  /* 0x0001800c50497981 */ /* 0x000f68000c1e1500 */
[----:B------:R1:W5:Y:S01]  /*0ba0*/  LDG.E.U16 R74, desc[UR12][R80.64+0x1c0] ;  /* 0x0001c00c504a7981 */ /* 0x000362000c1e1500 */
[----:B------:R-:W-:-:S03]  /*0bb0*/  LOP3.LUT R151, R157, 0x30, RZ, 0xfc, !PT ;  /* 0x000000309d977812 */ /* 0x000fc600078efcff */
[----:B------:R-:W5:Y:S04]  /*0bc0*/  LDG.E.U16 R75, desc[UR12][R84.64] ;  /* 0x0000000c544b7981 */ /* 0x000f68000c1e1500 */
[----:B------:R-:W5:Y:S01]  /*0bd0*/  LDG.E.U16 R77, desc[UR12][R84.64+0x80] ;  /* 0x0000800c544d7981 */ /* 0x000f62000c1e1500 */
[----:B-1----:R-:W1:Y:S01]  /*0be0*/  LDC.64 R80, c[0x0][0x380] ;  /* 0x0000e000ff507b82 */ /* 0x002e620000000a00 */
[C---:B------:R-:W-:Y:S01]  /*0bf0*/  IMAD.SHL.U32 R88, R159.reuse, 0x100, RZ ;  /* 0x000001009f587824 */ /* 0x040fe200078e00ff */
[-C--:B------:R-:W-:Y:S01]  /*0c00*/  LEA R78, P2, R159, R82.reuse, 0x9 ;  /* 0x000000529f4e7211 */ /* 0x080fe200078448ff */
[----:B------:R-:W5:Y:S01]  /*0c10*/  LDG.E.U16 R90, desc[UR12][R84.64+0xc0] ;  /* 0x0000c00c545a7981 */ /* 0x000f62000c1e1500 */
[-C--:B------:R-:W-:Y:S02]  /*0c20*/  LEA.HI.X R87, R76, R83.reuse, RZ, 0x1, P0 ;  /* 0x000000534c577211 */ /* 0x080fe400000f0cff */
[-C--:B------:R-:W-:Y:S01]  /*0c30*/  LEA.HI.X R79, R88, R83.reuse, RZ, 0x1, P2 ;  /* 0x00000053584f7211 */ /* 0x080fe200010f0cff */
[----:B------:R-:W5:Y:S01]  /*0c40*/  LDG.E.U16 R76, desc[UR12][R84.64+0x40] ;  /* 0x0000400c544c7981 */ /* 0x000f62000c1e1500 */
[C---:B------:R-:W-:Y:S01]  /*0c50*/  IMAD.SHL.U32 R88, R151.reuse, 0x100, RZ ;  /* 0x0000010097587824 */ /* 0x040fe200078e00ff */
[----:B------:R-:W-:Y:S01]  /*0c60*/  LEA R120, P0, R151, R82, 0x9 ;  /* 0x0000005297787211 */ /* 0x000fe200078048ff */
[----:B------:R-:W-:Y:S01]  /*0c70*/  IMAD.WIDE.U32 R86, R136, 0x2, R86 ;  /* 0x0000000288567825 */ /* 0x000fe200078e0056 */
[----:B------:R-:W5:Y:S04]  /*0c80*/  LDG.E.U16 R91, desc[UR12][R84.64+0x100] ;  /* 0x0001000c545b7981 */ /* 0x000f68000c1e1500 */
[----:B------:R-:W5:Y:S04]  /*0c90*/  LDG.E.U16 R92, desc[UR12][R84.64+0x140] ;  /* 0x0001400c545c7981 */ /* 0x000f68000c1e1500 */
[----:B------:R-:W5:Y:S04]  /*0ca0*/  LDG.E.U16 R93, desc[UR12][R84.64+0x180] ;  /* 0x0001800c545d7981 */ /* 0x000f68000c1e1500 */
[----:B------:R3:W5:Y:S01]  /*0cb0*/  LDG.E.U16 R94, desc[UR12][R84.64+0x1c0] ;  /* 0x0001c00c545e7981 */ /* 0x000762000c1e1500 */
[----:B------:R-:W-:-:S02]  /*0cc0*/  LEA.HI.X R121, R88, R83, RZ, 0x1, P0 ;  /* 0x0000005358797211 */ /* 0x000fc400000f0cff */
[----:B-1----:R-:W-:Y:S01]  /*0cd0*/  LEA R138, P0, R3, R80, 0x2 ;  /* 0x00000050038a7211 */ /* 0x002fe200078010ff */
[----:B------:R-:W5:Y:S04]  /*0ce0*/  LDG.E.U16 R95, desc[UR12][R86.64] ;  /* 0x0000000c565f7981 */ /* 0x000f68000c1e1500 */
[----:B------:R-:W5:Y:S01]  /*0cf0*/  LDG.E.U16 R96, desc[UR12][R86.64+0x40] ;  /* 0x0000400c56607981 */ /* 0x000f62000c1e1500 */
[----:B---3--:R-:W-:Y:S01]  /*0d00*/  LOP3.LUT R85, R157, 0x34, RZ, 0xfc, !PT ;  /* 0x000000349d557812 */ /* 0x008fe200078efcff */
[----:B------:R-:W-:Y:S02]  /*0d10*/  IMAD.SHL.U32 R84, R3, 0x2, RZ ;  /* 0x0000000203547824 */ /* 0x000fe400078e00ff */
[----:B------:R-:W5:Y:S01]  /*0d20*/  LDG.E.U16 R97, desc[UR12][R86.64+0x80] ;  /* 0x0000800c56617981 */ /* 0x000f62000c1e1500 */
[----:B------:R-:W-:-:S03]  /*0d30*/  LEA R88, P2, R85, R82, 0x9 ;  /* 0x0000005255587211 */ /* 0x000fc600078448ff */
[----:B------:R-:W5:Y:S04]  /*0d40*/  LDG.E.U16 R98, desc[UR12][R86.64+0xc0] ;  /* 0x0000c00c56627981 */ /* 0x000f68000c1e1500 */
[----:B------:R-:W5:Y:S04]  /*0d50*/  LDG.E.U16 R99, desc[UR12][R86.64+0x100] ;  /* 0x0001000c56637981 */ /* 0x000f68000c1e1500 */
[----:B------:R-:W5:Y:S04]  /*0d60*/  LDG.E.U16 R100, desc[UR12][R86.64+0x140] ;  /* 0x0001400c56647981 */ /* 0x000f68000c1e1500 */
[----:B------:R-:W5:Y:S04]  /*0d70*/  LDG.E.U16 R101, desc[UR12][R86.64+0x180] ;  /* 0x0001800c56657981 */ /* 0x000f68000c1e1500 */
[----:B------:R1:W5:Y:S01]  /*0d80*/  LDG.E.U16 R102, desc[UR12][R86.64+0x1c0] ;  /* 0x0001c00c56667981 */ /* 0x000362000c1e1500 */
[----:B------:R-:W-:Y:S01]  /*0d90*/  IMAD.WIDE.U32 R78, R136, 0x2, R78 ;  /* 0x00000002884e7825 */ /* 0x000fe200078e004e */
[----:B------:R-:W-:-:S03]  /*0da0*/  LEA.HI.X R139, R84, R81, RZ, 0x1, P0 ;  /* 0x00000051548b7211 */ /* 0x000fc600000f0cff */
[----:B------:R-:W-:Y:S01]  /*0db0*/  IMAD.SHL.U32 R84, R123, 0x40, RZ ;  /* 0x000000407b547824 */ /* 0x000fe200078e00ff */
[----:B------:R-:W5:Y:S01]  /*0dc0*/  LDG.E.U16 R103, desc[UR12][R78.64] ;  /* 0x0000000c4e677981 */ /* 0x000f62000c1e1500 */
[----:B-1----:R-:W-:-:S03]  /*0dd0*/  IMAD.SHL.U32 R86, R85, 0x100, RZ ;  /* 0x0000010055567824 */ /* 0x002fc600078e00ff */
[----:B------:R-:W5:Y:S01]  /*0de0*/  LDG.E.U16 R104, desc[UR12][R78.64+0x40] ;  /* 0x0000400c4e687981 */ /* 0x000f62000c1e1500 */
[----:B------:R-:W-:Y:S01]  /*0df0*/  IMAD.SHL.U32 R128, R119, 0x40, RZ ;  /* 0x0000004077807824 */ /* 0x000fe200078e00ff */
[----:B------:R-:W-:Y:S02]  /*0e00*/  LEA.HI.X R89, R86, R83, RZ, 0x1, P2 ;  /* 0x0000005356597211 */ /* 0x000fe400010f0cff */
[----:B------:R-:W5:Y:S01]  /*0e10*/  LDG.E.U16 R105, desc[UR12][R78.64+0x80] ;  /* 0x0000800c4e697981 */ /* 0x000f62000c1e1500 */
[----:B------:R-:W-:-:S03]  /*0e20*/  LEA R86, P0, R123, R80, 0x7 ;  /* 0x000000507b567211 */ /* 0x000fc600078038ff */
[----:B------:R-:W5:Y:S01]  /*0e30*/  LDG.E.U16 R106, desc[UR12][R78.64+0xc0] ;  /* 0x0000c00c4e6a7981 */ /* 0x000f62000c1e1500 */
[----:B------:R-:W-:-:S03]  /*0e40*/  LEA.HI.X R87, R84, R81, RZ, 0x1, P0 ;  /* 0x0000005154577211 */ /* 0x000fc600000f0cff */
[----:B------:R-:W5:Y:S01]  /*0e50*/  LDG.E.U16 R107, desc[UR12][R78.64+0x100] ;  /* 0x0001000c4e6b7981 */ /* 0x000f62000c1e1500 */
[----:B------:R-:W-:-:S03]  /*0e60*/  IMAD.SHL.U32 R84, R143, 0x40, RZ ;  /* 0x000000408f547824 */ /* 0x000fc600078e00ff */
[----:B------:R-:W5:Y:S04]  /*0e70*/  LDG.E.U16 R108, desc[UR12][R78.64+0x140] ;  /* 0x0001400c4e6c7981 */ /* 0x000f68000c1e1500 */
[----:B------:R-:W5:Y:S04]  /*0e80*/  LDG.E.U16 R109, desc[UR12][R78.64+0x180] ;  /* 0x0001800c4e6d7981 */ /* 0x000f68000c1e1500 */
[----:B------:R1:W5:Y:S01]  /*0e90*/  LDG.E.U16 R110, desc[UR12][R78.64+0x1c0] ;  /* 0x0001c00c4e6e7981 */ /* 0x000362000c1e1500 */
[-C--:B------:R-:W-:Y:S01]  /*0ea0*/  LEA R142, P0, R143, R80.reuse, 0x7 ;  /* 0x000000508f8e7211 */ /* 0x080fe200078038ff */
[----:B------:R-:W-:Y:S01]  /*0eb0*/  IMAD.WIDE.U32 R120, R136, 0x2, R120 ;  /* 0x0000000288787825 */ /* 0x000fe200078e0078 */
[----:B-1----:R-:W-:-:S03]  /*0ec0*/  LEA R78, P2, R119, R80, 0x7 ;  /* 0x00000050774e7211 */ /* 0x002fc600078438ff */
[----:B------:R-:W-:Y:S01]  /*0ed0*/  IMAD.WIDE.U32 R88, R136, 0x2, R88 ;  /* 0x0000000288587825 */ /* 0x000fe200078e0058 */
[-C--:B------:R-:W-:Y:S01]  /*0ee0*/  LEA.HI.X R143, R84, R81.reuse, RZ, 0x1, P0 ;  /* 0x00000051548f7211 */ /* 0x080fe200000f0cff */
[----:B------:R-:W5:Y:S01]  /*0ef0*/  LDG.E.U16 R111, desc[UR12][R120.64] ;  /* 0x0000000c786f7981 */ /* 0x000f62000c1e1500 */
[-C--:B------:R-:W-:Y:S01]  /*0f00*/  LEA.HI.X R79, R128, R81.reuse, RZ, 0x1, P2 ;  /* 0x00000051804f7211 */ /* 0x080fe200010f0cff */
[C---:B------:R-:W-:Y:S01]  /*0f10*/  IMAD.SHL.U32 R84, R145.reuse, 0x40, RZ ;  /* 0x0000004091547824 */ /* 0x040fe200078e00ff */
[----:B------:R-:W-:Y:S01]  /*0f20*/  LEA R144, P0, R145, R80, 0x7 ;  /* 0x0000005091907211 */ /* 0x000fe200078038ff */
[----:B------:R-:W5:Y:S01]  /*0f30*/  LDG.E.U16 R112, desc[UR12][R120.64+0x40] ;  /* 0x0000400c78707981 */ /* 0x000f62000c1e1500 */
[----:B------:R-:W-:Y:S02]  /*0f40*/  IMAD.WIDE.U32 R78, R136, 0x2, R78 ;  /* 0x00000002884e7825 */ /* 0x000fe400078e004e */
[----:B------:R-:W-:Y:S01]  /*0f50*/  LEA.HI.X R145, R84, R81, RZ, 0x1, P0 ;  /* 0x0000005154917211 */ /* 0x000fe200000f0cff */
[----:B------:R-:W5:Y:S01]  /*0f60*/  LDG.E.U16 R113, desc[UR12][R120.64+0x80] ;  /* 0x0000800c78717981 */ /* 0x000f62000c1e1500 */
[----:B------:R-:W-:-:S03]  /*0f70*/  IMAD.SHL.U32 R134, R137, 0x40, RZ ;  /* 0x0000004089867824 */ /* 0x000fc600078e00ff */
[----:B------:R-:W5:Y:S01]  /*0f80*/  LDG.E.U16 R114, desc[UR12][R120.64+0xc0] ;  /* 0x0000c00c78727981 */ /* 0x000f62000c1e1500 */
[----:B------:R-:W-:-:S03]  /*0f90*/  IMAD.SHL.U32 R84, R141, 0x40, RZ ;  /* 0x000000408d547824 */ /* 0x000fc600078e00ff */
[----:B------:R-:W5:Y:S01]  /*0fa0*/  LDG.E.U16 R115, desc[UR12][R120.64+0x100] ;  /* 0x0001000c78737981 */ /* 0x000f62000c1e1500 */
[----:B------:R-:W-:-:S03]  /*0fb0*/  IMAD.WIDE.U32 R138, R136, 0x2, R138 ;  /* 0x00000002888a7825 */ /* 0x000fc600078e008a */
        /* <DEDUP_REMOVED lines=11> */
[----:B------:R1:W5:Y:S04]  /*1070*/  LDG.E.U16 R126, desc[UR12][R88.64+0x1c0] ;  /* 0x0001c00c587e7981 */ /* 0x000368000c1e1500 */
[----:B------:R-:W5:Y:S04]  /*1080*/  LDG.E.U16 R131, desc[UR12][R78.64] ;  /* 0x0000000c4e837981 */ /* 0x000f68000c1e1500 */
[----:B------:R3:W5:Y:S01]  /*1090*/  LDG.E.U16 R132, desc[UR12][R78.64+0x40] ;  /* 0x0000400c4e847981 */ /* 0x000762000c1e1500 */
[----:B-1----:R-:W-:-:S03]  /*10a0*/  LEA R88, P2, R137, R80, 0x7 ;  /* 0x0000005089587211 */ /* 0x002fc600078438ff */
[----:B------:R-:W5:Y:S01]  /*10b0*/  LDG.E.U16 R127, desc[UR12][R138.64] ;  /* 0x0000000c8a7f7981 */ /* 0x000f62000c1e1500 */
[----:B------:R-:W-:-:S03]  /*10c0*/  LEA.HI.X R89, R134, R81, RZ, 0x1, P2 ;  /* 0x0000005186597211 */ /* 0x000fc600010f0cff */
[----:B------:R1:W5:Y:S01]  /*10d0*/  LDG.E.U16 R128, desc[UR12][R138.64+0x40] ;  /* 0x0000400c8a807981 */ /* 0x000362000c1e1500 */
[----:B---3--:R-:W-:-:S03]  /*10e0*/  LEA R78, P0, R141, R80, 0x7 ;  /* 0x000000508d4e7211 */ /* 0x008fc600078038ff */
[----:B------:R-:W5:Y:S01]  /*10f0*/  LDG.E.U16 R129, desc[UR12][R86.64] ;  /* 0x0000000c56817981 */ /* 0x000f62000c1e1500 */
[----:B------:R-:W-:-:S03]  /*1100*/  LEA.HI.X R79, R84, R81, RZ, 0x1, P0 ;  /* 0x00000051544f7211 */ /* 0x000fc600000f0cff */
[----:B------:R3:W5:Y:S01]  /*1110*/  LDG.E.U16 R130, desc[UR12][R86.64+0x40] ;  /* 0x0000400c56827981 */ /* 0x000762000c1e1500 */
[----:B-1----:R-:W-:Y:S02]  /*1120*/  IMAD.SHL.U32 R138, R133, 0x40, RZ ;  /* 0x00000040858a7824 */ /* 0x002fe400078e00ff */
[----:B------:R-:W-:Y:S01]  /*1130*/  IMAD.WIDE.U32 R142, R136, 0x2, R142 ;  /* 0x00000002888e7825 */ /* 0x000fe200078e008e */
[----:B------:R-:W-:-:S03]  /*1140*/  LEA R154, P0, R155, R80, 0x7 ;  /* 0x000000509b9a7211 */ /* 0x000fc600078038ff */
[C---:B------:R-:W-:Y:S01]  /*1150*/  IMAD.WIDE.U32 R144, R136.reuse, 0x2, R144 ;  /* 0x0000000288907825 */ /* 0x040fe200078e0090 */
[----:B------:R-:W5:Y:S01]  /*1160*/  LDG.E.U16 R134, desc[UR12][R142.64+0x40] ;  /* 0x0000400c8e867981 */ /* 0x000f62000c1e1500 */
[-C--:B---3--:R-:W-:Y:S02]  /*1170*/  LEA R86, P2, R133, R80.reuse, 0x7 ;  /* 0x0000005085567211 */ /* 0x088fe400078438ff */
[----:B------:R-:W-:Y:S01]  /*1180*/  IMAD.WIDE.U32 R88, R136, 0x2, R88 ;  /* 0x0000000288587825 */ /* 0x000fe200078e0058 */
[----:B------:R-:W5:Y:S01]  /*1190*/  LDG.E.U16 R133, desc[UR12][R142.64] ;  /* 0x0000000c8e857981 */ /* 0x000f62000c1e1500 */
[----:B------:R-:W-:Y:S02]  /*11a0*/  LEA.HI.X R87, R138, R81, RZ, 0x1, P2 ;  /* 0x000000518a577211 */ /* 0x000fe400010f0cff */
[----:B------:R-:W-:Y:S01]  /*11b0*/  IMAD.SHL.U32 R84, R155, 0x40, RZ ;  /* 0x000000409b547824 */ /* 0x000fe200078e00ff */
[----:B------:R-:W5:Y:S01]  /*11c0*/  LDG.E.U16 R139, desc[UR12][R144.64] ;  /* 0x0000000c908b7981 */ /* 0x000f62000c1e1500 */
[----:B------:R-:W-:Y:S01]  /*11d0*/  IMAD.WIDE.U32 R78, R136, 0x2, R78 ;  /* 0x00000002884e7825 */ /* 0x000fe200078e004e */
[----:B------:R-:W-:-:S02]  /*11e0*/  LEA R152, P2, R153, R80, 0x7 ;  /* 0x0000005099987211 */ /* 0x000fc400078438ff */
[----:B------:R-:W5:Y:S01]  /*11f0*/  LDG.E.U16 R140, desc[UR12][R144.64+0x40] ;  /* 0x0000400c908c7981 */ /* 0x000f62000c1e1500 */
[----:B------:R-:W-:Y:S01]  /*1200*/  IMAD.SHL.U32 R146, R153, 0x40, RZ ;  /* 0x0000004099927824 */ /* 0x000fe200078e00ff */
[----:B------:R-:W-:Y:S01]  /*1210*/  LEA.HI.X R155, R84, R81, RZ, 0x1, P0 ;  /* 0x00000051549b7211 */ /* 0x000fe200000f0cff */
[----:B------:R-:W-:Y:S01]  /*1220*/  IMAD.SHL.U32 R148, R147, 0x40, RZ ;  /* 0x0000004093947824 */ /* 0x000fe200078e00ff */
[----:B------:R-:W5:Y:S01]  /*1230*/  LDG.E.U16 R137, desc[UR12][R88.64] ;  /* 0x0000000c58897981 */ /* 0x000f62000c1e1500 */
[----:B------:R-:W-:-:S03]  /*1240*/  IMAD.SHL.U32 R156, R159, 0x40, RZ ;  /* 0x000000409f9c7824 */ /* 0x000fc600078e00ff */
[----:B------:R1:W5:Y:S01]  /*1250*/  LDG.E.U16 R138, desc[UR12][R88.64+0x40] ;  /* 0x0000400c588a7981 */ /* 0x000362000c1e1500 */
[----:B------:R-:W-:-:S03]  /*1260*/  IMAD.WIDE.U32 R86, R136, 0x2, R86 ;  /* 0x0000000288567825 */ /* 0x000fc600078e0056 */
[----:B------:R-:W5:Y:S04]  /*1270*/  LDG.E.U16 R143, desc[UR12][R78.64] ;  /* 0x0000000c4e8f7981 */ /* 0x000f68000c1e1500 */
[----:B------:R3:W5:Y:S01]  /*1280*/  LDG.E.U16 R144, desc[UR12][R78.64+0x40] ;  /* 0x0000400c4e907981 */ /* 0x000762000c1e1500 */
[----:B-1----:R-:W-:Y:S02]  /*1290*/  LEA R88, P3, R147, R80, 0x7 ;  /* 0x0000005093587211 */ /* 0x002fe400078638ff */
[-C--:B------:R-:W-:Y:S01]  /*12a0*/  LEA.HI.X R153, R146, R81.reuse, RZ, 0x1, P2 ;  /* 0x0000005192997211 */ /* 0x080fe200010f0cff */
[----:B------:R-:W5:Y:S01]  /*12b0*/  LDG.E.U16 R141, desc[UR12][R86.64] ;  /* 0x0000000c568d7981 */ /* 0x000f62000c1e1500 */
[----:B------:R-:W-:Y:S01]  /*12c0*/  LEA.HI.X R89, R148, R81, RZ, 0x1, P3 ;  /* 0x0000005194597211 */ /* 0x000fe200018f0cff */
[----:B------:R-:W-:-:S02]  /*12d0*/  IMAD.SHL.U32 R158, R151, 0x40, RZ ;  /* 0x00000040979e7824 */ /* 0x000fc400078e00ff */
[----:B------:R1:W5:Y:S01]  /*12e0*/  LDG.E.U16 R142, desc[UR12][R86.64+0x40] ;  /* 0x0000400c568e7981 */ /* 0x000362000c1e1500 */
[----:B---3--:R-:W-:-:S04]  /*12f0*/  LEA R78, P0, R159, R80, 0x7 ;  /* 0x000000509f4e7211 */ /* 0x008fc800078038ff */
[-C--:B------:R-:W-:Y:S01]  /*1300*/  LEA.HI.X R79, R156, R81.reuse, RZ, 0x1, P0 ;  /* 0x000000519c4f7211 */ /* 0x080fe200000f0cff */
[C---:B------:R-:W-:Y:S01]  /*1310*/  IMAD.WIDE.U32 R152, R136.reuse, 0x2, R152 ;  /* 0x0000000288987825 */ /* 0x040fe200078e0098 */
[----:B------:R-:W-:Y:S02]  /*1320*/  LOP3.LUT R159, R157, 0x38, RZ, 0xfc, !PT ;  /* 0x000000389d9f7812 */ /* 0x000fe400078efcff */
[-C--:B-1----:R-:W-:Y:S01]  /*1330*/  LEA R86, P2, R151, R80.reuse, 0x7 ;  /* 0x0000005097567211 */ /* 0x082fe200078438ff */
[C---:B------:R-:W-:Y:S01]  /*1340*/  IMAD.WIDE.U32 R88, R136.reuse, 0x2, R88 ;  /* 0x0000000288587825 */ /* 0x040fe200078e0058 */
[----:B------:R-:W-:Y:S01]  /*1350*/  LOP3.LUT R157, R157, 0x3c, RZ, 0xfc, !PT ;  /* 0x0000003c9d9d7812 */ /* 0x000fe200078efcff */
[----:B------:R-:W5:Y:S02]  /*1360*/  LDG.E.U16 R147, desc[UR12][R152.64] ;  /* 0x0000000c98937981 */ /* 0x000f64000c1e1500 */
[----:B------:R-:W-:Y:S01]  /*1370*/  IMAD.WIDE.U32 R78, R136, 0x2, R78 ;  /* 0x00000002884e7825 */ /* 0x000fe200078e004e */
[----:B------:R-:W-:Y:S01]  /*1380*/  LEA.HI.X R87, R158, R81, RZ, 0x1, P2 ;  /* 0x000000519e577211 */ /* 0x000fe200010f0cff */
[----:B------:R-:W5:Y:S01]  /*1390*/  LDG.E.U16 R148, desc[UR12][R152.64+0x40] ;  /* 0x0000400c98947981 */ /* 0x000f62000c1e1500 */
[C---:B------:R-:W-:Y:S01]  /*13a0*/  LEA R84, P3, R85.reuse, R80, 0x7 ;  /* 0x0000005055547211 */ /* 0x040fe200078638ff */
[----:B------:R-:W-:-:S02]  /*13b0*/  IMAD.SHL.U32 R160, R85, 0x40, RZ ;  /* 0x0000004055a07824 */ /* 0x000fc400078e00ff */
[----:B------:R-:W5:Y:S01]  /*13c0*/  LDG.E.U16 R149, desc[UR12][R88.64] ;  /* 0x0000000c58957981 */ /* 0x000f62000c1e1500 */
[----:B------:R-:W-:Y:S02]  /*13d0*/  IMAD.SHL.U32 R158, R159, 0x40, RZ ;  /* 0x000000409f9e7824 */ /* 0x000fe400078e00ff */
[C---:B------:R-:W-:Y:S01]  /*13e0*/  IMAD.WIDE.U32 R154, R136.reuse, 0x2, R154 ;  /* 0x00000002889a7825 */ /* 0x040fe200078e009a */
[----:B------:R1:W5:Y:S04]  /*13f0*/  LDG.E.U16 R150, desc[UR12][R88.64+0x40] ;  /* 0x0000400c58967981 */ /* 0x000368000c1e1500 */
[----:B------:R-:W5:Y:S01]  /*1400*/  LDG.E.U16 R151, desc[UR12][R78.64] ;  /* 0x0000000c4e977981 */ /* 0x000f62000c1e1500 */
[----:B------:R-:W-:-:S03]  /*1410*/  IMAD.WIDE.U32 R86, R136, 0x2, R86 ;  /* 0x0000000288567825 */ /* 0x000fc600078e0056 */
[----:B------:R3:W5:Y:S01]  /*1420*/  LDG.E.U16 R153, desc[UR12][R78.64+0x40] ;  /* 0x0000400c4e997981 */ /* 0x000762000c1e1500 */
[-C--:B-1----:R-:W-:Y:S02]  /*1430*/  LEA R88, P0, R159, R80.reuse, 0x7 ;  /* 0x000000509f587211 */ /* 0x082fe400078038ff */
[----:B------:R-:W-:Y:S01]  /*1440*/  LEA R80, P2, R157, R80, 0x7 ;  /* 0x000000509d507211 */ /* 0x000fe200078438ff */
[----:B------:R-:W5:Y:S01]  /*1450*/  LDG.E.U16 R145, desc[UR12][R154.64] ;  /* 0x0000000c9a917981 */ /* 0x000f62000c1e1500 */
[----:B------:R-:W-:-:S03]  /*1460*/  LEA.HI.X R85, R160, R81, RZ, 0x1, P3 ;  /* 0x00000051a0557211 */ /* 0x000fc600018f0cff */
[----:B------:R-:W5:Y:S01]  /*1470*/  LDG.E.U16 R146, desc[UR12][R154.64+0x40] ;  /* 0x0000400c9a927981 */ /* 0x000f62000c1e1500 */
[----:B---3--:R-:W-:Y:S01]  /*1480*/  IMAD.SHL.U32 R78, R157, 0x40, RZ ;  /* 0x000000409d4e7824 */ /* 0x008fe200078e00ff */
[-C--:B------:R-:W-:Y:S02]  /*1490*/  LEA.HI.X R89, R158, R81.reuse, RZ, 0x1, P0 ;  /* 0x000000519e597211 */ /* 0x080fe400000f0cff */
[----:B------:R-:W5:Y:S02]  /*14a0*/  LDG.E.U16 R152, desc[UR12][R86.64] ;  /* 0x0000000c56987981 */ /* 0x000f64000c1e1500 */
[----:B------:R-:W-:Y:S02]  /*14b0*/  LEA.HI.X R81, R78, R81, RZ, 0x1, P2 ;  /* 0x000000514e517211 */ /* 0x000fe400010f0cff */
[----:B------:R-:W-:Y:S01]  /*14c0*/  LEA R78, P0, R159, R82, 0x9 ;  /* 0x000000529f4e7211 */ /* 0x000fe200078048ff */
[----:B------:R1:W5:Y:S01]  /*14d0*/  LDG.E.U16 R155, desc[UR12][R86.64+0x40] ;  /* 0x0000400c569b7981 */ /* 0x000362000c1e1500 */
[----:B------:R-:W-:-:S04]  /*14e0*/  IMAD.WIDE.U32 R80, R136, 0x2, R80 ;  /* 0x0000000288507825 */ /* 0x000fc800078e0050 */
[----:B------:R-:W-:Y:S01]  /*14f0*/  IMAD.WIDE.U32 R84, R136, 0x2, R84 ;  /* 0x0000000288547825 */ /* 0x000fe200078e0054 */
[----:B------:R-:W5:Y:S03]  /*1500*/  LDG.E.U16 R163, desc[UR12][R80.64+0x40] ;  /* 0x0000400c50a37981 */ /* 0x000f66000c1e1500 */
[----:B-1----:R-:W-:Y:S01]  /*1510*/  IMAD.SHL.U32 R86, R159, 0x100, RZ ;  /* 0x000001009f567824 */ /* 0x002fe200078e00ff */
[----:B------:R-:W5:Y:S04]  /*1520*/  LDG.E.U16 R154, desc[UR12][R84.64] ;  /* 0x0000000c549a7981 */ /* 0x000f68000c1e1500 */
[----:B------:R-:W-:Y:S01]  /*1530*/  LEA.HI.X R79, R86, R83, RZ, 0x1, P0 ;  /* 0x00000053564f7211 */ /* 0x000fe200000f0cff */
[C---:B------:R-:W-:Y:S01]  /*1540*/  IMAD.WIDE.U32 R88, R136.reuse, 0x2, R88 ;  /* 0x0000000288587825 */ /* 0x040fe200078e0058 */
[----:B------:R1:W5:Y:S03]  /*1550*/  LDG.E.U16 R86, desc[UR12][R80.64] ;  /* 0x0000000c50567981 */ /* 0x000366000c1e1500 */
[----:B------:R-:W-:Y:S01]  /*1560*/  IMAD.WIDE.U32 R78, R136, 0x2, R78 ;  /* 0x00000002884e7825 */ /* 0x000fe200078e004e */
[----:B------:R3:W5:Y:S01]  /*1570*/  LDG.E.U16 R156, desc[UR12][R84.64+0x40] ;  /* 0x0000400c549c7981 */ /* 0x000762000c1e1500 */
[----:B--2---:R-:W-:-:S02]  /*1580*/  R2UR UR11, R0 ;  /* 0x00000000000b72ca */ /* 0x004fc400000e0000 */
[----:B-1----:R-:W-:Y:S01]  /*1590*/  IMAD R81, R3, 0x2, R136 ;  /* 0x0000000203517824 */ /* 0x002fe200078e0288 */
[C---:B------:R-:W-:Y:S01]  /*15a0*/  LEA R82, P0, R157.reuse, R82, 0x9 ;  /* 0x000000529d527211 */ /* 0x040fe200078048ff */
[----:B------:R-:W-:Y:S01]  /*15b0*/  IMAD.SHL.U32 R164, R157, 0x100, RZ ;  /* 0x000001009da47824 */ /* 0x000fe200078e00ff */
[----:B------:R-:W-:Y:S01]  /*15c0*/  SHF.R.U32.HI R0, RZ, 0x1, R3 ;  /* 0x00000001ff007819 */ /* 0x000fe20000011603 */
[----:B------:R-:W-:Y:S01]  /*15d0*/  IMAD.SHL.U32 R81, R81, 0x2, RZ ;  /* 0x0000000251517824 */ /* 0x000fe200078e00ff */
[----:B------:R3:W5:Y:S04]  /*15e0*/  LDG.E.U16 R84, desc[UR12][R88.64] ;  /* 0x0000000c58547981 */ /* 0x000768000c1e1500 */
[----:B------:R3:W5:Y:S01]  /*15f0*/  LDG.E.U16 R85, desc[UR12][R88.64+0x40] ;  /* 0x0000400c58557981 */ /* 0x000762000c1e1500 */
[----:B------:R-:W-:-:S03]  /*1600*/  LEA.HI.X R83, R164, R83, RZ, 0x1, P0 ;  /* 0x00000053a4537211 */ /* 0x000fc600000f0cff */
[----:B------:R3:W5:Y:S01]  /*1610*/  LDG.E.U16 R162, desc[UR12][R78.64] ;  /* 0x0000000c4ea27981 */ /* 0x000762000c1e1500 */
[----:B------:R-:W-:-:S03]  /*1620*/  LOP3.LUT R81, R81, R0, RZ, 0x3c, !PT ;  /* 0x0000000051517212 */ /* 0x000fc600078e3cff */
[----:B------:R3:W5:Y:S04]  /*1630*/  LDG.E.U16 R161, desc[UR12][R78.64+0x40] ;  /* 0x0000400c4ea17981 */ /* 0x000768000c1e1500 */
[----:B------:R3:W5:Y:S04]  /*1640*/  LDG.E.U16 R160, desc[UR12][R78.64+0x80] ;  /* 0x0000800c4ea07981 */ /* 0x000768000c1e1500 */
[----:B------:R3:W5:Y:S04]  /*1650*/  LDG.E.U16 R159, desc[UR12][R78.64+0xc0] ;  /* 0x0000c00c4e9f7981 */ /* 0x000768000c1e1500 */
[----:B------:R3:W5:Y:S04]  /*1660*/  LDG.E.U16 R158, desc[UR12][R78.64+0x100] ;  /* 0x0001000c4e9e7981 */ /* 0x000768000c1e1500 */
[----:B------:R3:W5:Y:S04]  /*1670*/  LDG.E.U16 R88, desc[UR12][R78.64+0x140] ;  /* 0x0001400c4e587981 */ /* 0x000768000c1e1500 */
[----:B------:R3:W5:Y:S04]  /*1680*/  LDG.E.U16 R87, desc[UR12][R78.64+0x180] ;  /* 0x0001800c4e577981 */ /* 0x000768000c1e1500 */
[----:B------:R3:W5:Y:S01]  /*1690*/  LDG.E.U16 R89, desc[UR12][R78.64+0x1c0] ;  /* 0x0001c00c4e597981 */ /* 0x000762000c1e1500 */
[----:B------:R-:W-:Y:S05]  /*16a0*/  @P1 BRA `(.L_x_5) ;  /* 0x0000000000181947 */ /* 0x000fea0003800000 */
[----:B------:R-:W-:Y:S01]  /*16b0*/  ELECT P0, URZ, PT ;  /* 0x0000000000ff782f */ /* 0x000fe20003800000 */
[----:B---3--:R-:W-:Y:S01]  /*16c0*/  IMAD.MOV.U32 R78, RZ, RZ, 0x1 ;  /* 0x00000001ff4e7424 */ /* 0x008fe200078e00ff */
[----:B------:R-:W-:Y:S01]  /*16d0*/  UMOV UR4, 0x40 ;  /* 0x0000004000047882 */ /* 0x000fe20000000000 */
[----:B------:R-:W-:Y:S01]  /*16e0*/  UVIRTCOUNT.DEALLOC.SMPOOL 0x80 ;  /* 0x000000800000784c */ /* 0x000fe20000000000 */
[----:B------:R-:W-:-:S09]  /*16f0*/  ULEA UR4, UR6, UR4, 0x18 ;  /* 0x0000000406047291 */ /* 0x000fd2000f8ec0ff */
[----:B------:R1:W-:Y:S03]  /*1700*/  @P0 STS.U8 [UR4], R78 ;  /* 0x0000004eff000988 */ /* 0x0003e60008000004 */
.L_x_5:
[----:B------:R-:W-:Y:S01]  /*1710*/  IMAD.WIDE.U32 R82, R136, 0x2, R82 ;  /* 0x0000000288527825 */ /* 0x000fe200078e0052 */
[----:B-----5:R2:W-:Y:S04]  /*1720*/  STS.U16 [R81+UR10+0x40], R4 ;  /* 0x0000400451007988 */ /* 0x0205e8000800040a */
[----:B------:R4:W-:Y:S04]  /*1730*/  STS.U16 [R81+UR10+0x2000], R5 ;  /* 0x0020000551007988 */ /* 0x0009e8000800040a */
[----:B------:R1:W-:Y:S04]  /*1740*/  STS.U16 [R81+UR10+0x2040], R6 ;  /* 0x0020400651007988 */ /* 0x0003e8000800040a */
[----:B-1-3--:R-:W3:Y:S04]  /*1750*/  LDG.E.U16 R78, desc[UR12][R82.64] ;  /* 0x0000000c524e7981 */ /* 0x00aee8000c1e1500 */
[----:B------:R-:W3:Y:S04]  /*1760*/  LDG.E.U16 R80, desc[UR12][R82.64+0x40] ;  /* 0x0000400c52507981 */ /* 0x000ee8000c1e1500 */
[----:B------:R-:W3:Y:S04]  /*1770*/  LDG.E.U16 R164, desc[UR12][R82.64+0x80] ;  /* 0x0000800c52a47981 */ /* 0x000ee8000c1e1500 */
[----:B------:R-:W3:Y:S04]  /*1780*/  LDG.E.U16 R79, desc[UR12][R82.64+0xc0] ;  /* 0x0000c00c524f7981 */ /* 0x000ee8000c1e1500 */
[----:B------:R-:W3:Y:S04]  /*1790*/  LDG.E.U16 R157, desc[UR12][R82.64+0x100] ;  /* 0x0001000c529d7981 */ /* 0x000ee8000c1e1500 */
[----:B--2---:R-:W2:Y:S04]  /*17a0*/  LDG.E.U16 R4, desc[UR12][R82.64+0x140] ;  /* 0x0001400c52047981 */ /* 0x004ea8000c1e1500 */
[----:B----4-:R-:W4:Y:S04]  /*17b0*/  LDG.E.U16 R5, desc[UR12][R82.64+0x180] ;  /* 0x0001800c52057981 */ /* 0x010f28000c1e1500 */
[----:B------:R-:W2:Y:S01]  /*17c0*/  LDG.E.U16 R6, desc[UR12][R82.64+0x1c0] ;  /* 0x0001c00c52067981 */ /* 0x000ea2000c1e1500 */
[----:B------:R-:W-:Y:S01]  /*17d0*/  LOP3.LUT P2, RZ, R135, 0x7f, RZ, 0xc0, !PT ;  /* 0x0000007f87ff7812 */ /* 0x000fe2000784c0ff */
[----:B------:R-:W-:-:S02]  /*17e0*/  UMOV UR4, 0x1 ;  /* 0x0000000100047882 */ /* 0x000fc40000000000 */
[----:B------:R1:W-:Y:S04]  /*17f0*/  STS.U16 [R81+UR10], R2 ;  /* 0x0000000251007988 */ /* 0x0003e8000800040a */
[----:B------:R0:W-:Y:S04]  /*1800*/  STS.U16 [R81+UR10+0x4000], R7 ;  /* 0x0040000751007988 */ /* 0x0001e8000800040a */
[----:B------:R0:W-:Y:S02]  /*1810*/  STS.U16 [R81+UR10+0x4040], R8 ;  /* 0x0040400851007988 */ /* 0x0001e4000800040a */
[----:B------:R-:W-:-:S05]  /*1820*/  VOTEU.ALL UP0, P2 ;  /* 0x0000000000ff7886 */ /* 0x000fca0001000000 */
[----:B------:R-:W-:-:S04]  /*1830*/  @!UP0 UIADD3 UR4, UPT, UPT, -UR4, 0x100000, URZ ;  /* 0x0010000004048890 */ /* 0x000fc8000fffe1ff */
[----:B------:R-:W-:Y:S02]  /*1840*/  @!UP0 USHF.L.U32 UR5, UR4, 0xb, URZ ;  /* 0x0000000b04058899 */ /* 0x000fe400080006ff */
[----:B------:R-:W-:Y:S01]  /*1850*/  @!UP0 USHF.L.U32 UR4, UR4, 0x1, URZ ;  /* 0x0000000104048899 */ /* 0x000fe200080006ff */
[----:B-1----:R-:W-:Y:S01]  /*1860*/  SHF.R.U32.HI R2, RZ, 0x5, R135 ;  /* 0x00000005ff027819 */ /* 0x002fe20000011687 */
[----:B------:R-:W-:Y:S01]  /*1870*/  VOTEU.ALL UP1, P2 ;  /* 0x0000000000ff7886 */ /* 0x000fe20001020000 */
[----:B------:R0:W-:Y:S02]  /*1880*/  STS.U16 [R81+UR10+0x6000], R9 ;  /* 0x0060000951007988 */ /* 0x0001e4000800040a */
[----:B------:R-:W-:Y:S02]  /*1890*/  R2UR UR7, R2 ;  /* 0x00000000020772ca */ /* 0x000fe400000e0000 */
[----:B------:R0:W-:Y:S04]  /*18a0*/  STS.U16 [R81+UR10+0x6040], R10 ;  /* 0x0060400a51007988 */ /* 0x0001e8000800040a */
        /* <DEDUP_REMOVED lines=144> */
[----:B---3--:R0:W-:Y:S04]  /*21b0*/  STS.U16 [R81+UR10+0x1e40], R78 ;  /* 0x001e404e51007988 */ /* 0x0081e8000800040a */
[----:B------:R0:W-:Y:S04]  /*21c0*/  STS.U16 [R81+UR10+0x1e00], R80 ;  /* 0x001e005051007988 */ /* 0x0001e8000800040a */
[----:B------:R0:W-:Y:S04]  /*21d0*/  STS.U16 [R81+UR10+0x3e40], R164 ;  /* 0x003e40a451007988 */ /* 0x0001e8000800040a */
[----:B------:R0:W-:Y:S04]  /*21e0*/  STS.U16 [R81+UR10+0x3e00], R79 ;  /* 0x003e004f51007988 */ /* 0x0001e8000800040a */
[----:B------:R0:W-:Y:S04]  /*21f0*/  STS.U16 [R81+UR10+0x5e40], R157 ;  /* 0x005e409d51007988 */ /* 0x0001e8000800040a */
[----:B--2---:R0:W-:Y:S04]  /*2200*/  STS.U16 [R81+UR10+0x5e00], R4 ;  /* 0x005e000451007988 */ /* 0x0041e8000800040a */
[----:B----4-:R0:W-:Y:S04]  /*2210*/  STS.U16 [R81+UR10+0x7e40], R5 ;  /* 0x007e400551007988 */ /* 0x0101e8000800040a */
[----:B------:R0:W-:Y:S01]  /*2220*/  STS.U16 [R81+UR10+0x7e00], R6 ;  /* 0x007e000651007988 */ /* 0x0001e2000800040a */
[----:B------:R1:W-:Y:S06]  /*2230*/  MEMBAR.ALL.CTA ;  /* 0x0000000000007992 */ /* 0x0003ec0000008000 */
[----:B-1----:R-:W-:Y:S04]  /*2240*/  FENCE.VIEW.ASYNC.S ;  /* 0x00000000000073c6 */ /* 0x002fe80000000000 */
[----:B------:R-:W1:Y:S02]  /*2250*/  FENCE.VIEW.ASYNC.S ;  /* 0x00000000000073c6 */ /* 0x000e640000000000 */
[----:B-1----:R0:W1:Y:S01]  /*2260*/  @!UP1 SYNCS.EXCH.64 URZ, [UR10+0xa000], UR4 ;  /* 0x00a000040aff95b2 */ /* 0x0020620008000100 */
[----:B------:R-:W-:Y:S01]  /*2270*/  UISETP.NE.U32.AND UP0, UPT, UR7, URZ, UPT ;  /* 0x000000ff0700728c */ /* 0x000fe2000bf05070 */
[----:B------:R-:W-:Y:S01]  /*2280*/  LOP3.LUT R2, R135, 0x7f, RZ, 0xc0, !PT ;  /* 0x0000007f87027812 */ /* 0x000fe200078ec0ff */
[----:B-1----:R-:W-:Y:S07]  /*2290*/  BAR.SYNC.DEFER_BLOCKING 0x0 ;  /* 0x0000000000007b1d */ /* 0x002fee0000010000 */
[----:B0-----:R-:W-:Y:S05]  /*22a0*/  BRA.U UP0, `(.L_x_6) ;  /* 0x0000000100787547 */ /* 0x001fea000b800000 */
[----:B------:R-:W-:Y:S02]  /*22b0*/  UIADD3 UR4, UPT, UPT, UR10, 0x8000, URZ ;  /* 0x000080000a047890 */ /* 0x000fe4000fffe0ff */
[----:B------:R-:W-:Y:S02]  /*22c0*/  USHF.R.U32.HI UR5, URZ, 0x4, UR10 ;  /* 0x00000004ff057899 */ /* 0x000fe4000801160a */
[----:B------:R-:W-:Y:S02]  /*22d0*/  USHF.R.U32.HI UR4, URZ, 0x4, UR4 ;  /* 0x00000004ff047899 */ /* 0x000fe40008011604 */
[----:B------:R-:W-:Y:S02]  /*22e0*/  USGXT.U32 UR5, UR5, 0xe ;  /* 0x0000000e0505789a */ /* 0x000fe40008000000 */
[----:B------:R-:W-:Y:S02]  /*22f0*/  USGXT.U32 UR8, UR4, 0xe ;  /* 0x0000000e0408789a */ /* 0x000fe40008000000 */
[----:B------:R-:W-:-:S02]  /*2300*/  UIADD3 UR24, UP1, UPT, UR5, 0x2000080, URZ ;  /* 0x0200008005187890 */ /* 0x000fc4000ff3e0ff */
[----:B------:R-:W-:Y:S01]  /*2310*/  UIADD3 UR22, UP0, UPT, UR8, 0x2, URZ ;  /* 0x0000000208167890 */ /* 0x000fe2000ff1e0ff */
[----:B------:R-:W-:Y:S01]  /*2320*/  UMOV UR4, URZ ;  /* 0x000000ff00047c82 */ /* 0x000fe20008000000 */
[----:B------:R-:W-:Y:S01]  /*2330*/  UMOV UR26, 0x0 ;  /* 0x00000000001a7882 */ /* 0x000fe20000000000 */
[----:B------:R-:W-:Y:S02]  /*2340*/  UIADD3.X UR25, UPT, UPT, UR4, 0x40004040, URZ, UP1, !UPT ;  /* 0x4000404004197890 */ /* 0x000fe40008ffe4ff */
[----:B------:R-:W-:Y:S02]  /*2350*/  UIADD3.X UR23, UPT, UPT, UR4, 0x40004040, URZ, UP0, !UPT ;  /* 0x4000404004177890 */ /* 0x000fe400087fe4ff */
[----:B------:R-:W-:Y:S02]  /*2360*/  ULOP3.LUT UR4, UR5, 0x2000000, URZ, 0xfc, !UPT ;  /* 0x0200000005047892 */ /* 0x000fe4000f8efcff */
[----:B------:R-:W-:Y:S02]  /*2370*/  UIADD3.64 UR16, UPT, UPT, UR24, 0x80, URZ ;  /* 0x0000008018107897 */ /* 0x000fe4000fffe0ff */
[----:B------:R-:W-:-:S02]  /*2380*/  UIADD3.64 UR14, UPT, UPT, UR22, 0x2, URZ ;  /* 0x00000002160e7897 */ /* 0x000fc4000fffe0ff */
[----:B------:R-:W-:Y:S02]  /*2390*/  UIADD3.64 UR20, UPT, UPT, UR24, 0x100, URZ ;  /* 0x0000010018147897 */ /* 0x000fe4000fffe0ff */
[----:B------:R-:W-:Y:S01]  /*23a0*/  UIADD3.64 UR18, UPT, UPT, UR22, 0x4, URZ ;  /* 0x0000000416127897 */ /* 0x000fe2000fffe0ff */
[----:B------:R-:W-:Y:S01]  /*23b0*/  UMOV UR27, 0x4410490 ;  /* 0x04410490001b7882 */ /* 0x000fe20000000000 */
[----:B------:R-:W-:Y:S01]  /*23c0*/  UMOV UR9, 0x40004040 ;  /* 0x4000404000097882 */ /* 0x000fe20000000000 */
[----:B------:R-:W-:Y:S01]  /*23d0*/  UMOV UR5, 0x40004040 ;  /* 0x4000404000057882 */ /* 0x000fe20000000000 */
[----:B------:R-:W-:Y:S01]  /*23e0*/  UMOV UR28, 0x0 ;  /* 0x00000000001c7882 */ /* 0x000fe20000000000 */
[----:B------:R-:W-:Y:S01]  /*23f0*/  UMOV UR29, 0x4410490 ;  /* 0x04410490001d7882 */ /* 0x000fe20000000000 */
[----:B------:R-:W-:Y:S01]  /*2400*/  UMOV UR30, 0x0 ;  /* 0x00000000001e7882 */ /* 0x000fe20000000000 */
[----:B------:R-:W-:Y:S01]  /*2410*/  UMOV UR31, 0x4410490 ;  /* 0x04410490001f7882 */ /* 0x000fe20000000000 */
[----:B------:R0:W-:Y:S01]  /*2420*/  UTCHMMA gdesc[UR8], gdesc[UR4], tmem[UR11], tmem[UR26], idesc[UR27], !UPT ;  /* 0x00ff1a04080075ea */ /* 0x0001e2000f80000b */
[----:B------:R-:W-:Y:S01]  /*2430*/  UMOV UR32, 0x0 ;  /* 0x0000000000207882 */ /* 0x000fe20000000000 */
[----:B------:R-:W-:Y:S01]  /*2440*/  UMOV UR33, 0x4410490 ;  /* 0x0441049000217882 */ /* 0x000fe20000000000 */
[----:B------:R0:W-:Y:S01]  /*2450*/  UTCHMMA gdesc[UR22], gdesc[UR24], tmem[UR11], tmem[UR28], idesc[UR29], UPT ;  /* 0x00ff1c18160075ea */ /* 0x0001e2000b80000b */
[----:B------:R0:W-:Y:S01]  /*2460*/  UTCHMMA gdesc[UR14], gdesc[UR16], tmem[UR11], tmem[UR30], idesc[UR31], UPT ;  /* 0x00ff1e100e0075ea */ /* 0x0001e2000b80000b */
[----:B------:R0:W-:Y:S01]  /*2470*/  UTCHMMA gdesc[UR18], gdesc[UR20], tmem[UR11], tmem[UR32], idesc[UR33], UPT ;  /* 0x00ff2014120075ea */ /* 0x0001e2000b80000b */
[----:B------:R-:W-:Y:S01]  /*2480*/  NOP ;  /* 0x0000000000007918 */ /* 0x000fe20000000000 */
.L_x_6:
[----:B------:R-:W-:Y:S01]  /*2490*/  ELECT P0, URZ, PT ;  /* 0x0000000000ff782f */ /* 0x000fe20003800000 */
[C---:B------:R-:W-:Y:S01]  /*24a0*/  IMAD.SHL.U32 R4, R135.reuse, 0x10, RZ ;  /* 0x0000001087047824 */ /* 0x040fe200078e00ff */
[----:B0-----:R-:W-:Y:S01]  /*24b0*/  UIADD3 UR4, UPT, UPT, UR10, 0xa000, URZ ;  /* 0x0000a0000a047890 */ /* 0x001fe2000fffe0ff */
[----:B------:R-:W-:Y:S01]  /*24c0*/  SHF.R.S32.HI R137, RZ, 0x4, R135 ;  /* 0x00000004ff897819 */ /* 0x000fe20000011487 */
[----:B------:R-:W-:Y:S01]  /*24d0*/  UMOV UR5, URZ ;  /* 0x000000ff00057c82 */ /* 0x000fe20008000000 */
[----:B------:R-:W-:Y:S02]  /*24e0*/  ISETP.LT.U32.AND P0, PT, R2, 0x20, P0 ;  /* 0x000000200200780c */ /* 0x000fe40000701070 */
[----:B------:R-:W-:Y:S02]  /*24f0*/  LOP3.LUT R2, R135, 0x7, RZ, 0xc0, !PT ;  /* 0x0000000787027812 */ /* 0x000fe400078ec0ff */
[----:B------:R-:W-:-:S09]  /*2500*/  LOP3.LUT R133, R4, 0xf0, RZ, 0xc0, !PT ;  /* 0x000000f004857812 */ /* 0x000fd200078ec0ff */
[----:B------:R-:W-:Y:S01]  /*2510*/  VOTEU.ANY UP0, P0 ;  /* 0x0000000000ff7886 */ /* 0x000fe20000000100 */
[----:B------:R-:W-:-:S04]  /*2520*/  VOTEU.ANY UP1, P0 ;  /* 0x0000000000ff7886 */ /* 0x000fc80000020100 */
[----:B------:R-:W-:Y:S01]  /*2530*/  @UP0 UMOV UR5, UR4 ;  /* 0x0000000400050c82 */ /* 0x000fe20008000000 */
[----:B------:R-:W-:Y:S01]  /*2540*/  USHF.L.U32 UR4, UR7, 0x15, URZ ;  /* 0x0000001507047899 */ /* 0x000fe200080006ff */
[----:B------:R0:W-:Y:S01]  /*2550*/  @UP1 UTCBAR [UR5], URZ ;  /* 0x000000ff050013e9 */ /* 0x0001e200080000ff */
[----:B------:R-:W-:Y:S02]  /*2560*/  BAR.SYNC.DEFER_BLOCKING 0x0 ;  /* 0x0000000000007b1d */ /* 0x000fe40000010000 */
[----:B------:R-:W-:-:S04]  /*2570*/  ULOP3.LUT UR4, UR4, 0x600000, URZ, 0xc0, !UPT ;  /* 0x0060000004047892 */ /* 0x000fc8000f8ec0ff */
[----:B------:R-:W-:Y:S01]  /*2580*/  UIADD3 UR4, UPT, UPT, UR11, UR4, URZ ;  /* 0x000000040b047290 */ /* 0x000fe2000fffe0ff */
[----:B------:R-:W1:Y:S02]  /*2590*/  SYNCS.PHASECHK.TRANS64.TRYWAIT P0, [UR10+0xa000], RZ ;  /* 0x00a000ffff0075a7 */ /* 0x000e64000800110a */
[----:B01----:R-:W-:Y:S09]  /*25a0*/  @!P0 BRA `(.L_x_7) ;  /* 0x0000001400f08947 */ /* 0x003ff20003800000 */
.L_x_11:
[----:B------:R-:W-:Y:S01]  /*25b0*/  BAR.SYNC.DEFER_BLOCKING 0x0 ;  /* 0x0000000000007b1d */ /* 0x000fe20000010000 */
[----:B------:R-:W-:Y:S01]  /*25c0*/  IMAD R133, R2, 0x800, R133 ;  /* 0x0000080002857824 */ /* 0x000fe200078e0285 */
[----:B------:R-:W-:Y:S01]  /*25d0*/  LOP3.LUT R132, R135, 0x10, RZ, 0xc0, !PT ;  /* 0x0000001087847812 */ /* 0x000fe200078ec0ff */
[----:B------:R-:W-:Y:S01]  /*25e0*/  IMAD R2, R3, 0x4, R2 ;  /* 0x0000000403027824 */ /* 0x000fe200078e0202 */
[----:B------:R-:W-:Y:S01]  /*25f0*/  LOP3.LUT R3, R135, 0x60, RZ, 0xc0, !PT ;  /* 0x0000006087037812 */ /* 0x000fe200078ec0ff */
[----:B------:R-:W-:Y:S01]  /*2600*/  IMAD.SHL.U32 R136, R136, 0x4, RZ ;  /* 0x0000000488887824 */ /* 0x000fe200078e00ff */
[----:B------:R-:W-:Y:S01]  /*2610*/  SGXT R137, R137, 0x1 ;  /* 0x000000018989781a */ /* 0x000fe20000000200 */
[----:B------:R-:W-:Y:S01]  /*2620*/  IMAD R132, R132, 0x40, R133 ;  /* 0x0000004084847824 */ /* 0x000fe200078e0285 */
[----:B------:R-:W-:Y:S01]  /*2630*/  LDTM.16dp32bit_t0_t15.x128 R4, tmem[UR4] ;  /* 0x00000004000479ee */ /* 0x000fe20008b80000 */
[----:B------:R-:W0:Y:S01]  /*2640*/  LDTM.16dp32bit_t16_t31.x128 R4, tmem[UR4+0x80] ;  /* 0x00008004000479ee */ /* 0x000e220008ba0000 */
[----:B------:R-:W-:Y:S01]  /*2650*/  IMAD.SHL.U32 R3, R3, 0x8, RZ ;  /* 0x0000000803037824 */ /* 0x000fe200078e00ff */
[----:B------:R-:W-:Y:S01]  /*2660*/  LOP3.LUT R137, R0, 0x2040, R137, 0xf8, !PT ;  /* 0x0000204000897812 */ /* 0x000fe200078ef889 */
[----:B------:R-:W-:Y:S01]  /*2670*/  IMAD.SHL.U32 R2, R2, 0x10, RZ ;  /* 0x0000001002027824 */ /* 0x000fe200078e00ff */
[----:B------:R-:W1:Y:S01]  /*2680*/  LDCU.64 UR4, c[0x0][0x390] ;  /* 0x00007200ff0477ac */ /* 0x000e620008000a00 */
[----:B------:R-:W-:Y:S01]  /*2690*/  IMAD.SHL.U32 R0, R135, 0x80, RZ ;  /* 0x0000008087007824 */ /* 0x000fe200078e00ff */
[----:B------:R-:W-:Y:S01]  /*26a0*/  LOP3.LUT R132, R132, R3, RZ, 0xfc, !PT ;  /* 0x0000000384847212 */ /* 0x000fe200078efcff */
[----:B------:R-:W-:Y:S01]  /*26b0*/  IMAD.SHL.U32 R3, R3, 0x4, RZ ;  /* 0x0000000403037824 */ /* 0x000fe200078e00ff */
[----:B------:R-:W-:Y:S01]  /*26c0*/  LOP3.LUT R137, R137, R2, RZ, 0x3c, !PT ;  /* 0x0000000289897212 */ /* 0x000fe200078e3cff */
[----:B------:R-:W2:Y:S01]  /*26d0*/  LDCU.64 UR8, c[0x0][0x390] ;  /* 0x00007200ff0877ac */ /* 0x000ea20008000a00 */
[----:B------:R-:W-:-:S02]  /*26e0*/  LOP3.LUT R0, R0, 0x400, RZ, 0xc0, !PT ;  /* 0x0000040000007812 */ /* 0x000fc400078ec0ff */
[C---:B------:R-:W-:Y:S01]  /*26f0*/  LOP3.LUT R133, R132.reuse, 0x10, RZ, 0x3c, !PT ;  /* 0x0000001084857812 */ /* 0x040fe200078e3cff */
[----:B------:R-:W3:Y:S01]  /*2700*/  LDCU.64 UR20, c[0x0][0x390] ;  /* 0x00007200ff1477ac */ /* 0x000ee20008000a00 */
[----:B------:R-:W-:Y:S02]  /*2710*/  IADD3 R134, PT, PT, R137, UR10, R0 ;  /* 0x0000000a89867c10 */ /* 0x000fe4000fffe000 */
[C---:B------:R-:W-:Y:S01]  /*2720*/  LOP3.LUT R2, R132.reuse, 0x20, RZ, 0x3c, !PT ;  /* 0x0000002084027812 */ /* 0x040fe200078e3cff */
[----:B------:R-:W0:Y:S01]  /*2730*/  @!P2 SYNCS.CCTL.IV [UR10+0xa000] ;  /* 0x00a00000ff00a9b1 */ /* 0x000e22000800000a */
[C---:B------:R-:W-:Y:S01]  /*2740*/  LOP3.LUT R0, R132.reuse, 0x30, RZ, 0x3c, !PT ;  /* 0x0000003084007812 */ /* 0x040fe200078e3cff */
[----:B------:R-:W-:Y:S01]  /*2750*/  NOP ;  /* 0x0000000000007918 */ /* 0x000fe20000000000 */
[C---:B------:R-:W-:Y:S01]  /*2760*/  LOP3.LUT R137, R132.reuse, 0x40, RZ, 0x3c, !PT ;  /* 0x0000004084897812 */ /* 0x040fe200078e3cff */
[----:B------:R-:W4:Y:S01]  /*2770*/  LDCU.64 UR14, c[0x0][0x390] ;  /* 0x00007200ff0e77ac */ /* 0x000f220008000a00 */
[C---:B------:R-:W-:Y:S01]  /*2780*/  LOP3.LUT R164, R132.reuse, 0x50, RZ, 0x3c, !PT ;  /* 0x0000005084a47812 */ /* 0x040fe200078e3cff */
[----:B0-----:R-:W-:Y:S01]  /*2790*/  STS.128 [R132+UR10], R4 ;  /* 0x0000000484007988 */ /* 0x001fe20008000c0a */
[C---:B------:R-:W-:Y:S01]  /*27a0*/  LOP3.LUT R139, R132.reuse, 0x60, RZ, 0x3c, !PT ;  /* 0x00000060848b7812 */ /* 0x040fe200078e3cff */
[----:B------:R-:W0:Y:S01]  /*27b0*/  LDCU.64 UR16, c[0x0][0x390] ;  /* 0x00007200ff1077ac */ /* 0x000e220008000a00 */
[----:B------:R-:W-:Y:S01]  /*27c0*/  LOP3.LUT R138, R132, 0x70, RZ, 0x3c, !PT ;  /* 0x00000070848a7812 */ /* 0x000fe200078e3cff */
[----:B------:R-:W-:Y:S01]  /*27d0*/  STS.128 [R133+UR10], R8 ;  /* 0x0000000885007988 */ /* 0x000fe20008000c0a */
[----:B------:R-:W5:Y:S03]  /*27e0*/  LDCU.64 UR18, c[0x0][0x390] ;  /* 0x00007200ff1277ac */ /* 0x000f660008000a00 */
[----:B------:R-:W-:Y:S01]  /*27f0*/  STS.128 [R2+UR10], R12 ;  /* 0x0000000c02007988 */ /* 0x000fe20008000c0a */
[----:B------:R-:W0:Y:S03]  /*2800*/  LDCU.64 UR22, c[0x0][0x390] ;  /* 0x00007200ff1677ac */ /* 0x000e260008000a00 */
[----:B------:R-:W-:Y:S01]  /*2810*/  STS.128 [R0+UR10], R16 ;  /* 0x0000001000007988 */ /* 0x000fe20008000c0a */
[----:B------:R-:W0:Y:S03]  /*2820*/  LDCU.64 UR24, c[0x0][0x390] ;  /* 0x00007200ff1877ac */ /* 0x000e260008000a00 */
[----:B------:R-:W-:Y:S04]  /*2830*/  STS.128 [R137+UR10], R20 ;  /* 0x0000001489007988 */ /* 0x000fe80008000c0a */
[----:B------:R-:W-:Y:S04]  /*2840*/  STS.128 [R164+UR10], R24 ;  /* 0x00000018a4007988 */ /* 0x000fe80008000c0a */
[----:B------:R-:W-:Y:S04]  /*2850*/  STS.128 [R139+UR10], R28 ;  /* 0x0000001c8b007988 */ /* 0x000fe80008000c0a */
[----:B------:R-:W-:Y:S01]  /*2860*/  STS.128 [R138+UR10], R32 ;  /* 0x000000208a007988 */ /* 0x000fe20008000c0a */
[----:B------:R-:W-:Y:S06]  /*2870*/  BAR.SYNC.DEFER_BLOCKING 0x0 ;  /* 0x0000000000007b1d */ /* 0x000fec0000010000 */
[----:B------:R-:W0:Y:S04]  /*2880*/  LDSM.16.M88.4 R4, [R134] ;  /* 0x000000008604783b */ /* 0x000e280000000200 */
[----:B------:R-:W-:Y:S04]  /*2890*/  LDSM.16.M88.4 R140, [R134+0x80] ;  /* 0x00008000868c783b */ /* 0x000fe80000000200 */
[----:B------:R-:W-:Y:S04]  /*28a0*/  LDSM.16.M88.4 R148, [R134+0x100] ;  /* 0x000100008694783b */ /* 0x000fe80000000200 */
[----:B------:R-:W-:Y:S04]  /*28b0*/  LDSM.16.M88.4 R144, [R134+0x180] ;  /* 0x000180008690783b */ /* 0x000fe80000000200 */
[----:B------:R-:W-:Y:S04]  /*28c0*/  LDSM.16.M88.4 R20, [R134+0x200] ;  /* 0x000200008614783b */ /* 0x000fe80000000200 */
[----:B------:R-:W-:Y:S04]  /*28d0*/  LDSM.16.M88.4 R16, [R134+0x280] ;  /* 0x000280008610783b */ /* 0x000fe80000000200 */
[----:B------:R-:W-:Y:S04]  /*28e0*/  LDSM.16.M88.4 R12, [R134+0x300] ;  /* 0x00030000860c783b */ /* 0x000fe80000000200 */
[----:B------:R-:W-:Y:S01]  /*28f0*/  LDSM.16.M88.4 R8, [R134+0x380] ;  /* 0x000380008608783b */ /* 0x000fe20000000200 */
[----:B------:R-:W-:Y:S06]  /*2900*/  BAR.SYNC.DEFER_BLOCKING 0x0 ;  /* 0x0000000000007b1d */ /* 0x000fec0000010000 */
[----:B------:R-:W-:Y:S04]  /*2910*/  STS.128 [R132+UR10], R36 ;  /* 0x0000002484007988 */ /* 0x000fe80008000c0a */
[----:B------:R-:W-:Y:S04]  /*2920*/  STS.128 [R133+UR10], R40 ;  /* 0x0000002885007988 */ /* 0x000fe80008000c0a */
[----:B------:R-:W-:Y:S04]  /*2930*/  STS.128 [R2+UR10], R44 ;  /* 0x0000002c02007988 */ /* 0x000fe80008000c0a */
[----:B------:R-:W-:Y:S04]  /*2940*/  STS.128 [R0+UR10], R48 ;  /* 0x0000003000007988 */ /* 0x000fe80008000c0a */
        /* <DEDUP_REMOVED lines=16> */
[----:B------:R0:W-:Y:S04]  /*2a50*/  STS.128 [R2+UR10], R76 ;  /* 0x0000004c02007988 */ /* 0x0001e80008000c0a */
[----:B------:R1:W-:Y:S04]  /*2a60*/  STS.128 [R0+UR10], R80 ;  /* 0x0000005000007988 */ /* 0x0003e80008000c0a */
[----:B------:R1:W-:Y:S04]  /*2a70*/  STS.128 [R137+UR10], R84 ;  /* 0x0000005489007988 */ /* 0x0003e80008000c0a */
[----:B------:R-:W-:Y:S04]  /*2a80*/  STS.128 [R164+UR10], R88 ;  /* 0x00000058a4007988 */ /* 0x000fe80008000c0a */
[----:B------:R-:W-:Y:S01]  /*2a90*/  STS.128 [R139+UR10], R92 ;  /* 0x0000005c8b007988 */ /* 0x000fe20008000c0a */
[----:B0-----:R-:W-:-:S03]  /*2aa0*/  SHF.R.U32.HI R76, RZ, 0x5, R135 ;  /* 0x00000005ff4c7819 */ /* 0x001fc60000011687 */
[----:B------:R-:W-:Y:S01]  /*2ab0*/  STS.128 [R138+UR10], R96 ;  /* 0x000000608a007988 */ /* 0x000fe20008000c0a */
[----:B------:R-:W-:Y:S01]  /*2ac0*/  SGXT.U32 R76, R76, 0x2 ;  /* 0x000000024c4c781a */ /* 0x000fe20000000000 */
[----:B------:R-:W-:Y:S03]  /*2ad0*/  BAR.SYNC.DEFER_BLOCKING 0x0 ;  /* 0x0000000000007b1d */ /* 0x000fe60000010000 */
[C---:B------:R-:W-:Y:S02]  /*2ae0*/  LOP3.LUT R77, R76.reuse, 0x4, RZ, 0xfc, !PT ;  /* 0x000000044c4d7812 */ /* 0x040fe400078efcff */
[C---:B------:R-:W-:Y:S02]  /*2af0*/  LOP3.LUT R78, R76.reuse, 0x14, RZ, 0xfc, !PT ;  /* 0x000000144c4e7812 */ /* 0x040fe400078efcff */
[C---:B-1----:R-:W-:Y:S01]  /*2b00*/  LOP3.LUT R80, R76.reuse, 0x28, RZ, 0xfc, !PT ;  /* 0x000000284c507812 */ /* 0x042fe200078efcff */
[----:B------:R-:W-:Y:S01]  /*2b10*/  IMAD.SHL.U32 R77, R77, 0x100, RZ ;  /* 0x000001004d4d7824 */ /* 0x000fe200078e00ff */
[----:B------:R-:W-:Y:S01]  /*2b20*/  LOP3.LUT R82, R76, 0x2c, RZ, 0xfc, !PT ;  /* 0x0000002c4c527812 */ /* 0x000fe200078efcff */
[----:B------:R-:W-:Y:S01]  /*2b30*/  IMAD.SHL.U32 R78, R78, 0x100, RZ ;  /* 0x000001004e4e7824 */ /* 0x000fe200078e00ff */
[----:B------:R-:W-:Y:S01]  /*2b40*/  LOP3.LUT R83, R76, 0x30, RZ, 0xfc, !PT ;  /* 0x000000304c537812 */ /* 0x000fe200078efcff */
[----:B------:R-:W-:-:S02]  /*2b50*/  IMAD.SHL.U32 R80, R80, 0x100, RZ ;  /* 0x0000010050507824 */ /* 0x000fc400078e00ff */
[----:B------:R-:W-:Y:S02]  /*2b60*/  IMAD.SHL.U32 R82, R82, 0x100, RZ ;  /* 0x0000010052527824 */ /* 0x000fe400078e00ff */
[----:B------:R-:W-:Y:S01]  /*2b70*/  IMAD.SHL.U32 R84, R83, 0x100, RZ ;  /* 0x0000010053547824 */ /* 0x000fe200078e00ff */
        /* <DEDUP_REMOVED lines=13> */
[----:B------:R-:W-:Y:S04]  /*2c50*/  STS.128 [R137+UR10], R116 ;  /* 0x0000007489007988 */ /* 0x000fe80008000c0a */
[----:B------:R2:W-:Y:S01]  /*2c60*/  STS.128 [R164+UR10], R120 ;  /* 0x00000078a4007988 */ /* 0x0005e20008000c0a */
[----:B-1----:R-:W-:-:S03]  /*2c70*/  LOP3.LUT R2, R76, 0x8, RZ, 0xfc, !PT ;  /* 0x000000084c027812 */ /* 0x002fc600078efcff */
[----:B------:R-:W-:Y:S01]  /*2c80*/  STS.128 [R139+UR10], R124 ;  /* 0x0000007c8b007988 */ /* 0x000fe20008000c0a */
[----:B0-----:R-:W-:Y:S01]  /*2c90*/  LOP3.LUT R0, R76, 0xc, RZ, 0xfc, !PT ;  /* 0x0000000c4c007812 */ /* 0x001fe200078efcff */
[----:B------:R-:W-:Y:S01]  /*2ca0*/  IMAD.SHL.U32 R98, R2, 0x100, RZ ;  /* 0x0000010002627824 */ /* 0x000fe200078e00ff */
[----:B---3--:R-:W-:Y:S01]  /*2cb0*/  IADD3 R2, P3, P4, R136, UR20, R3 ;  /* 0x0000001488027c10 */ /* 0x008fe2000fc7e003 */
[----:B------:R-:W-:Y:S01]  /*2cc0*/  STS.128 [R138+UR10], R128 ;  /* 0x000000808a007988 */ /* 0x000fe20008000c0a */
[----:B------:R-:W-:Y:S01]  /*2cd0*/  LOP3.LUT R115, R76, 0x34, RZ, 0xfc, !PT ;  /* 0x000000344c737812 */ /* 0x000fe200078efcff */
[----:B------:R-:W-:Y:S01]  /*2ce0*/  IMAD.SHL.U32 R0, R0, 0x100, RZ ;  /* 0x0000010000007824 */ /* 0x000fe200078e00ff */
[----:B------:R-:W-:Y:S01]  /*2cf0*/  BAR.SYNC.DEFER_BLOCKING 0x0 ;  /* 0x0000000000007b1d */ /* 0x000fe20000010000 */
[----:B--2---:R-:W-:Y:S02]  /*2d00*/  LEA R121, P0, R77, UR4, 0x2 ;  /* 0x000000044d797c11 */ /* 0x004fe4000f8010ff */
[----:B------:R-:W-:Y:S01]  /*2d10*/  IMAD.SHL.U32 R115, R115, 0x100, RZ ;  /* 0x0000010073737824 */ /* 0x000fe200078e00ff */
[----:B------:R-:W-:-:S02]  /*2d20*/  LEA R93, P2, R98, UR8, 0x2 ;  /* 0x00000008625d7c11 */ /* 0x000fc4000f8410ff */
[----:B------:R-:W-:Y:S01]  /*2d30*/  LEA.HI.X R96, R77, UR5, RZ, 0x2, P0 ;  /* 0x000000054d607c11 */ /* 0x000fe200080f14ff */
[----:B------:R-:W0:Y:S01]  /*2d40*/  LDCU.64 UR4, c[0x0][0x390] ;  /* 0x00007200ff0477ac */ /* 0x000e220008000a00 */
[----:B------:R-:W-:Y:S02]  /*2d50*/  LOP3.LUT R77, R76, 0x10, RZ, 0xfc, !PT ;  /* 0x000000104c4d7812 */ /* 0x000fe400078efcff */
[----:B------:R-:W-:Y:S01]  /*2d60*/  LEA.HI.X R98, R98, UR9, RZ, 0x2, P2 ;  /* 0x0000000962627c11 */ /* 0x000fe200090f14ff */
[----:B------:R-:W1:Y:S01]  /*2d70*/  LDCU.64 UR8, c[0x0][0x390] ;  /* 0x00007200ff0877ac */ /* 0x000e620008000a00 */
[----:B------:R-:W-:Y:S01]  /*2d80*/  IADD3.X R3, PT, PT, RZ, UR21, RZ, P3, P4 ;  /* 0x00000015ff037c10 */ /* 0x000fe20009fe84ff */
[----:B------:R-:W-:Y:S01]  /*2d90*/  IMAD.SHL.U32 R77, R77, 0x100, RZ ;  /* 0x000001004d4d7824 */ /* 0x000fe200078e00ff */
[----:B----4-:R-:W-:Y:S01]  /*2da0*/  LEA R95, P0, R0, UR14, 0x2 ;  /* 0x0000000e005f7c11 */ /* 0x010fe2000f8010ff */
[----:B------:R-:W2:Y:S01]  /*2db0*/  LDCU.64 UR20, c[0x0][0x390] ;  /* 0x00007200ff1477ac */ /* 0x000ea20008000a00 */
[----:B-----5:R-:W-:-:S02]  /*2dc0*/  LEA R99, P3, R78, UR18, 0x2 ;  /* 0x000000124e637c11 */ /* 0x020fc4000f8610ff */
[C---:B------:R-:W-:Y:S02]  /*2dd0*/  LEA R97, P2, R77.reuse, UR16, 0x2 ;  /* 0x000000104d617c11 */ /* 0x040fe4000f8410ff */
[----:B------:R-:W-:Y:S01]  /*2de0*/  LEA.HI.X R100, R0, UR15, RZ, 0x2, P0 ;  /* 0x0000000f00647c11 */ /* 0x000fe200080f14ff */
[----:B------:R-:W3:Y:S01]  /*2df0*/  LDCU.64 UR14, c[0x0][0x390] ;  /* 0x00007200ff0e77ac */ /* 0x000ee20008000a00 */
[----:B------:R-:W-:Y:S02]  /*2e00*/  LEA.HI.X R90, R77, UR17, RZ, 0x2, P2 ;  /* 0x000000114d5a7c11 */ /* 0x000fe400090f14ff */
[----:B------:R-:W-:Y:S01]  /*2e10*/  LEA.HI.X R79, R78, UR19, RZ, 0x2, P3 ;  /* 0x000000134e4f7c11 */ /* 0x000fe200098f14ff */
[----:B------:R-:W4:Y:S01]  /*2e20*/  LDCU.64 UR16, c[0x0][0x390] ;  /* 0x00007200ff1077ac */ /* 0x000f220008000a00 */
[C---:B------:R-:W-:Y:S01]  /*2e30*/  LOP3.LUT R77, R76.reuse, 0x1c, RZ, 0xfc, !PT ;  /* 0x0000001c4c4d7812 */ /* 0x040fe200078efcff */
[----:B------:R-:W-:Y:S01]  /*2e40*/  STG.E desc[UR12][R2.64], R4 ;  /* 0x0000000402007986 */ /* 0x000fe2000c10190c */
[C---:B------:R-:W-:Y:S01]  /*2e50*/  LOP3.LUT R78, R76.reuse, 0x20, RZ, 0xfc, !PT ;  /* 0x000000204c4e7812 */ /* 0x040fe200078efcff */
[----:B------:R-:W5:Y:S01]  /*2e60*/  LDCU.64 UR18, c[0x0][0x390] ;  /* 0x00007200ff1277ac */ /* 0x000f620008000a00 */
[----:B------:R-:W-:Y:S01]  /*2e70*/  LOP3.LUT R0, R76, 0x18, RZ, 0xfc, !PT ;  /* 0x000000184c007812 */ /* 0x000fe200078efcff */
[----:B------:R-:W-:Y:S01]  /*2e80*/  IMAD.SHL.U32 R77, R77, 0x100, RZ ;  /* 0x000001004d4d7824 */ /* 0x000fe200078e00ff */
[----:B------:R-:W-:Y:S01]  /*2e90*/  IADD3 R92, P6, PT, R136, R93, RZ ;  /* 0x0000005d885c7210 */ /* 0x000fe20007fde0ff */
[----:B------:R-:W-:Y:S01]  /*2ea0*/  IMAD.SHL.U32 R81, R78, 0x100, RZ ;  /* 0x000001004e517824 */ /* 0x000fe200078e00ff */
[----:B------:R-:W-:Y:S01]  /*2eb0*/  LOP3.LUT R117, R76, 0x38, RZ, 0xfc, !PT ;  /* 0x000000384c757812 */ /* 0x000fe200078efcff */
[----:B------:R-:W-:Y:S01]  /*2ec0*/  IMAD.SHL.U32 R0, R0, 0x100, RZ ;  /* 0x0000010000007824 */ /* 0x000fe200078e00ff */
[----:B-1----:R-:W-:Y:S01]  /*2ed0*/  LEA R103, P2, R77, UR8, 0x2 ;  /* 0x000000084d677c11 */ /* 0x002fe2000f8410ff */
[----:B------:R-:W-:Y:S01]  /*2ee0*/  IMAD.X R93, RZ, RZ, R98, P6 ;  /* 0x000000ffff5d7224 */ /* 0x000fe200030e0662 */
[----:B--2---:R-:W-:Y:S01]  /*2ef0*/  LEA R105, P3, R81, UR20, 0x2 ;  /* 0x0000001451697c11 */ /* 0x004fe2000f8610ff */
[----:B------:R-:W-:Y:S01]  /*2f00*/  IMAD.SHL.U32 R117, R117, 0x100, RZ ;  /* 0x0000010075757824 */ /* 0x000fe200078e00ff */
[----:B0-----:R-:W-:Y:S01]  /*2f10*/  LEA R101, P0, R0, UR4, 0x2 ;  /* 0x0000000400657c11 */ /* 0x001fe2000f8010ff */
[----:B------:R-:W-:Y:S01]  /*2f20*/  STG.E desc[UR12][R2.64+0x80], R152 ;  /* 0x0000809802007986 */ /* 0x000fe2000c10190c */
[----:B------:R-:W-:Y:S01]  /*2f30*/  LEA.HI.X R77, R77, UR9, RZ, 0x2, P2 ;  /* 0x000000094d4d7c11 */ /* 0x000fe200090f14ff */
[----:B------:R-:W0:Y:S01]  /*2f40*/  LDCU.64 UR8, c[0x0][0x390] ;  /* 0x00007200ff0877ac */ /* 0x000e220008000a00 */
[----:B------:R-:W-:Y:S01]  /*2f50*/  LEA.HI.X R81, R81, UR21, RZ, 0x2, P3 ;  /* 0x0000001551517c11 */ /* 0x000fe200098f14ff */
[----:B------:R-:W-:Y:S01]  /*2f60*/  STG.E desc[UR12][R2.64+0x100], R44 ;  /* 0x0001002c02007986 */ /* 0x000fe2000c10190c */
[----:B---3--:R-:W-:-:S02]  /*2f70*/  LEA R109, P2, R80, UR14, 0x2 ;  /* 0x0000000e506d7c11 */ /* 0x008fc4000f8410ff */
[----:B------:R-:W-:Y:S01]  /*2f80*/  LEA.HI.X R78, R0, UR5, RZ, 0x2, P0 ;  /* 0x00000005004e7c11 */ /* 0x000fe200080f14ff */
[----:B------:R-:W1:Y:S01]  /*2f90*/  LDCU.64 UR4, c[0x0][0x390] ;  /* 0x00007200ff0477ac */ /* 0x000e620008000a00 */
[----:B----4-:R-:W-:Y:S01]  /*2fa0*/  LEA R111, P3, R82, UR16, 0x2 ;  /* 0x00000010526f7c11 */ /* 0x010fe2000f8610ff */
[----:B------:R-:W-:Y:S01]  /*2fb0*/  STG.E desc[UR12][R2.64+0x200], R5 ;  /* 0x0002000502007986 */ /* 0x000fe2000c10190c */
[----:B-----5:R-:W-:Y:S02]  /*2fc0*/  LEA R113, P4, R84, UR18, 0x2 ;  /* 0x0000001254717c11 */ /* 0x020fe4000f8810ff */
[----:B------:R-:W-:Y:S01]  /*2fd0*/  LOP3.LUT R0, R76, 0x24, RZ, 0xfc, !PT ;  /* 0x000000244c007812 */ /* 0x000fe200078efcff */
[----:B------:R-:W-:Y:S01]  /*2fe0*/  STG.E desc[UR12][R2.64+0x280], R153 ;  /* 0x0002809902007986 */ /* 0x000fe2000c10190c */
[----:B------:R-:W-:Y:S02]  /*2ff0*/  LEA.HI.X R88, R80, UR15, RZ, 0x2, P2 ;  /* 0x0000000f50587c11 */ /* 0x000fe400090f14ff */
[----:B------:R-:W-:Y:S01]  /*3000*/  LEA.HI.X R82, R82, UR17, RZ, 0x2, P3 ;  /* 0x0000001152527c11 */ /* 0x000fe200098f14ff */
[----:B------:R-:W-:Y:S01]  /*3010*/  IMAD.SHL.U32 R0, R0, 0x100, RZ ;  /* 0x0000010000007824 */ /* 0x000fe200078e00ff */
[----:B------:R-:W-:Y:S01]  /*3020*/  LEA.HI.X R80, R84, UR19, RZ, 0x2, P4 ;  /* 0x0000001354507c11 */ /* 0x000fe2000a0f14ff */
[----:B------:R-:W-:Y:S01]  /*3030*/  STG.E desc[UR12][R2.64+0x300], R45 ;  /* 0x0003002d02007986 */ /* 0x000fe2000c10190c */
[----:B------:R-:W-:-:S02]  /*3040*/  IADD3 R120, P3, PT, R136, R121, RZ ;  /* 0x0000007988787210 */ /* 0x000fc40007f7e0ff */
[----:B------:R-:W-:Y:S01]  /*3050*/  IADD3 R94, P4, PT, R136, R95, RZ ;  /* 0x0000005f885e7210 */ /* 0x000fe20007f9e0ff */
[----:B------:R-:W2:Y:S01]  /*3060*/  LDSM.16.M88.4 R84, [R134] ;  /* 0x000000008654783b */ /* 0x000ea20000000200 */
[----:B------:R-:W-:Y:S01]  /*3070*/  LEA R107, P0, R0, UR22, 0x2 ;  /* 0x00000016006b7c11 */ /* 0x000fe2000f8010ff */
[----:B------:R-:W-:Y:S01]  /*3080*/  IMAD.X R121, RZ, RZ, R96, P3 ;  /* 0x000000ffff797224 */ /* 0x000fe200018e0660 */
[C---:B------:R-:W-:Y:S01]  /*3090*/  IADD3 R98, P3, PT, R136.reuse, R99, RZ ;  /* 0x0000006388627210 */ /* 0x040fe20007f7e0ff */
[----:B------:R-:W-:Y:S01]  /*30a0*/  IMAD.X R95, RZ, RZ, R100, P4 ;  /* 0x000000ffff5f7224 */ /* 0x000fe200020e0664 */
[C---:B------:R-:W-:Y:S02]  /*30b0*/  IADD3 R100, P6, PT, R136.reuse, R101, RZ ;  /* 0x0000006588647210 */ /* 0x040fe40007fde0ff */
[----:B------:R-:W-:Y:S01]  /*30c0*/  IADD3 R102, P4, PT, R136, R103, RZ ;  /* 0x0000006788667210 */ /* 0x000fe20007f9e0ff */
[----:B------:R-:W-:Y:S01]  /*30d0*/  IMAD.X R99, RZ, RZ, R79, P3 ;  /* 0x000000ffff637224 */ /* 0x000fe200018e064f */
[----:B------:R-:W-:Y:S01]  /*30e0*/  LEA.HI.X R83, R0, UR23, RZ, 0x2, P0 ;  /* 0x0000001700537c11 */ /* 0x000fe200080f14ff */
[----:B------:R-:W-:Y:S01]  /*30f0*/  IMAD.X R101, RZ, RZ, R78, P6 ;  /* 0x000000ffff657224 */ /* 0x000fe200030e064e */
[----:B------:R-:W-:Y:S01]  /*3100*/  LOP3.LUT R0, R76, 0x3c, RZ, 0xfc, !PT ;  /* 0x0000003c4c007812 */ /* 0x000fe200078efcff */
[----:B------:R-:W-:Y:S01]  /*3110*/  IMAD.X R103, RZ, RZ, R77, P4 ;  /* 0x000000ffff677224 */ /* 0x000fe200020e064d */
[C---:B------:R-:W-:Y:S01]  /*3120*/  IADD3 R96, P5, PT, R136.reuse, R97, RZ ;  /* 0x0000006188607210 */ /* 0x040fe20007fbe0ff */
[----:B------:R-:W3:Y:S01]  /*3130*/  LDSM.16.M88.4 R76, [R134+0x80] ;  /* 0x00008000864c783b */ /* 0x000ee20000000200 */
[----:B------:R-:W-:Y:S01]  /*3140*/  IADD3 R108, P4, PT, R136, R109, RZ ;  /* 0x0000006d886c7210 */ /* 0x000fe20007f9e0ff */
[----:B------:R-:W-:Y:S01]  /*3150*/  IMAD.SHL.U32 R0, R0, 0x100, RZ ;  /* 0x0000010000007824 */ /* 0x000fe200078e00ff */
[C---:B------:R-:W-:Y:S01]  /*3160*/  IADD3 R106, P3, PT, R136.reuse, R107, RZ ;  /* 0x0000006b886a7210 */ /* 0x040fe20007f7e0ff */
[----:B------:R-:W-:Y:S01]  /*3170*/  IMAD.X R97, RZ, RZ, R90, P5 ;  /* 0x000000ffff617224 */ /* 0x000fe200028e065a */
[C---:B------:R-:W-:Y:S01]  /*3180*/  IADD3 R104, P5, PT, R136.reuse, R105, RZ ;  /* 0x0000006988687210 */ /* 0x040fe20007fbe0ff */
[----:B------:R-:W-:Y:S01]  /*3190*/  IMAD.X R109, RZ, RZ, R88, P4 ;  /* 0x000000ffff6d7224 */ /* 0x000fe200020e0658 */
[C---:B------:R-:W-:Y:S01]  /*31a0*/  IADD3 R112, P4, PT, R136.reuse, R113, RZ ;  /* 0x0000007188707210 */ /* 0x040fe20007f9e0ff */
[----:B------:R-:W-:Y:S01]  /*31b0*/  IMAD.X R107, RZ, RZ, R83, P3 ;  /* 0x000000ffff6b7224 */ /* 0x000fe200018e0653 */
[----:B------:R-:W-:Y:S01]  /*31c0*/  LEA R91, P0, R115, UR24, 0x2 ;  /* 0x00000018735b7c11 */ /* 0x000fe2000f8010ff */
[----:B------:R-:W-:Y:S01]  /*31d0*/  IMAD.X R105, RZ, RZ, R81, P5 ;  /* 0x000000ffff697224 */ /* 0x000fe200028e0651 */
[----:B------:R-:W-:Y:S01]  /*31e0*/  IADD3 R110, P5, PT, R136, R111, RZ ;  /* 0x0000006f886e7210 */ /* 0x000fe20007fbe0ff */
[----:B------:R-:W-:Y:S01]  /*31f0*/  IMAD.X R113, RZ, RZ, R80, P4 ;  /* 0x000000ffff717224 */ /* 0x000fe200020e0650 */
[----:B-1----:R-:W-:-:S02]  /*3200*/  LEA R89, P2, R117, UR4, 0x2 ;  /* 0x0000000475597c11 */ /* 0x002fc4000f8410ff */
[C---:B------:R-:W-:Y:S01]  /*3210*/  IADD3 R114, P6, PT, R136.reuse, R91, RZ ;  /* 0x0000005b88727210 */ /* 0x040fe20007fde0ff */
[----:B------:R-:W-:Y:S01]  /*3220*/  IMAD.X R111, RZ, RZ, R82, P5 ;  /* 0x000000ffff6f7224 */ /* 0x000fe200028e0652 */
[----:B------:R-:W-:Y:S01]  /*3230*/  IADD3 R116, P5, PT, R136, R89, RZ ;  /* 0x0000005988747210 */ /* 0x000fe20007fbe0ff */
[----:B------:R-:W1:Y:S01]  /*3240*/  LDSM.16.M88.4 R80, [R134+0x100] ;  /* 0x000100008650783b */ /* 0x000e620000000200 */
[----:B0-----:R-:W-:Y:S02]  /*3250*/  LEA R119, P3, R0, UR8, 0x2 ;  /* 0x0000000800777c11 */ /* 0x001fe4000f8610ff */
[----:B------:R-:W-:Y:S01]  /*3260*/  LEA.HI.X R115, R115, UR25, RZ, 0x2, P0 ;  /* 0x0000001973737c11 */ /* 0x000fe200080f14ff */
[----:B------:R-:W0:Y:S01]  /*3270*/  LDSM.16.M88.4 R88, [R134+0x180] ;  /* 0x000180008658783b */ /* 0x000e220000000200 */
[----:B------:R-:W-:Y:S02]  /*3280*/  LEA.HI.X R117, R117, UR5, RZ, 0x2, P2 ;  /* 0x0000000575757c11 */ /* 0x000fe400090f14ff */
[----:B------:R-:W-:Y:S01]  /*3290*/  IADD3 R118, P4, PT, R136, R119, RZ ;  /* 0x0000007788767210 */ /* 0x000fe20007f9e0ff */
[----:B--2---:R-:W-:Y:S01]  /*32a0*/  STG.E desc[UR12][R2.64+0x180], R84 ;  /* 0x0001805402007986 */ /* 0x004fe2000c10190c */
[----:B------:R-:W-:Y:S01]  /*32b0*/  LEA.HI.X R0, R0, UR9, RZ, 0x2, P3 ;  /* 0x0000000900007c11 */ /* 0x000fe200098f14ff */
[----:B------:R-:W-:-:S02]  /*32c0*/  IMAD.X R115, RZ, RZ, R115, P6 ;  /* 0x000000ffff737224 */ /* 0x000fc400030e0673 */
[----:B------:R-:W-:Y:S01]  /*32d0*/  STG.E desc[UR12][R2.64+0x380], R85 ;  /* 0x0003805502007986 */ /* 0x000fe2000c10190c */
[----:B------:R-:W-:Y:S02]  /*32e0*/  IMAD.X R117, RZ, RZ, R117, P5 ;  /* 0x000000ffff757224 */ /* 0x000fe400028e0675 */
[----:B------:R-:W-:Y:S01]  /*32f0*/  IMAD.X R119, RZ, RZ, R0, P4 ;  /* 0x000000ffff777224 */ /* 0x000fe200020e0600 */
[----:B------:R-:W-:Y:S04]  /*3300*/  STG.E desc[UR12][R120.64], R6 ;  /* 0x0000000678007986 */ /* 0x000fe8000c10190c */
        /* <DEDUP_REMOVED lines=13> */
[----:B---3--:R-:W-:Y:S04]  /*33e0*/  STG.E desc[UR12][R92.64+0x180], R76 ;  /* 0x0001804c5c007986 */ /* 0x008fe8000c10190c */
[----:B------:R-:W-:Y:S04]  /*33f0*/  STG.E desc[UR12][R92.64+0x380], R77 ;  /* 0x0003804d5c007986 */ /* 0x000fe8000c10190c */
[----:B------:R-:W2:Y:S04]  /*3400*/  LDSM.16.M88.4 R4, [R134+0x200] ;  /* 0x000200008604783b */ /* 0x000ea80000000200 */
[----:B------:R-:W-:Y:S04]  /*3410*/  STG.E desc[UR12][R94.64+0x80], R30 ;  /* 0x0000801e5e007986 */ /* 0x000fe8000c10190c */
[----:B------:R-:W-:Y:S04]  /*3420*/  STG.E desc[UR12][R94.64+0x280], R31 ;  /* 0x0002801f5e007986 */ /* 0x000fe8000c10190c */
[----:B------:R-:W3:Y:S04]  /*3430*/  LDSM.16.M88.4 R28, [R134+0x280] ;  /* 0x00028000861c783b */ /* 0x000ee80000000200 */
[----:B------:R-:W4:Y:S04]  /*3440*/  LDSM.16.M88.4 R44, [R134+0x300] ;  /* 0x00030000862c783b */ /* 0x000f280000000200 */
[----:B------:R-:W5:Y:S04]  /*3450*/  LDSM.16.M88.4 R132, [R134+0x380] ;  /* 0x000380008684783b */ /* 0x000f680000000200 */
[----:B------:R0:W-:Y:S04]  /*3460*/  STG.E desc[UR12][R94.64], R142 ;  /* 0x0000008e5e007986 */ /* 0x0001e8000c10190c */
        /* <DEDUP_REMOVED lines=11> */
[----:B-1----:R1:W-:Y:S04]  /*3520*/  STG.E desc[UR12][R96.64+0x180], R80 ;  /* 0x0001805060007986 */ /* 0x0023e8000c10190c */
        /* <DEDUP_REMOVED lines=15> */
[----:B0-----:R1:W-:Y:S04]  /*3620*/  STG.E desc[UR12][R100.64+0x180], R88 ;  /* 0x0001805864007986 */ /* 0x0013e8000c10190c */
        /* <DEDUP_REMOVED lines=15> */
[----:B--2---:R1:W-:Y:S04]  /*3720*/  STG.E desc[UR12][R104.64+0x180], R4 ;  /* 0x0001800468007986 */ /* 0x0043e8000c10190c */
        /* <DEDUP_REMOVED lines=15> */
[----:B---3--:R1:W-:Y:S04]  /*3820*/  STG.E desc[UR12][R108.64+0x180], R28 ;  /* 0x0001801c6c007986 */ /* 0x0083e8000c10190c */
        /* <DEDUP_REMOVED lines=15> */
[----:B----4-:R1:W-:Y:S04]  /*3920*/  STG.E desc[UR12][R112.64+0x180], R44 ;  /* 0x0001802c70007986 */ /* 0x0103e8000c10190c */
        /* <DEDUP_REMOVED lines=15> */
[----:B-----5:R1:W-:Y:S04]  /*3a20*/  STG.E desc[UR12][R116.64+0x180], R132 ;  /* 0x0001808474007986 */ /* 0x0203e8000c10190c */
        /* <DEDUP_REMOVED lines=8> */
[----:B------:R1:W-:Y:S01]  /*3ab0*/  STG.E desc[UR12][R118.64+0x380], R135 ;  /* 0x0003808776007986 */ /* 0x0003e2000c10190c */
[----:B------:R-:W-:Y:S06]  /*3ac0*/  BAR.SYNC.DEFER_BLOCKING 0x0 ;  /* 0x0000000000007b1d */ /* 0x000fec0000010000 */
[----:B------:R-:W-:Y:S05]  /*3ad0*/  @P1 BRA `(.L_x_8) ;  /* 0x00000000009c1947 */ /* 0x000fea0003800000 */
[----:B------:R-:W-:Y:S01]  /*3ae0*/  NOP ;  /* 0x0000000000007918 */ /* 0x000fe20000000000 */
[----:B------:R-:W-:Y:S01]  /*3af0*/  UMOV UR4, 0x50 ;  /* 0x0000005000047882 */ /* 0x000fe20000000000 */
[----:B------:R-:W-:Y:S01]  /*3b00*/  IMAD.U32 R0, RZ, RZ, UR11 ;  /* 0x0000000bff007e24 */ /* 0x000fe2000f8e00ff */
[----:B------:R-:W-:Y:S01]  /*3b10*/  ULEA UR6, UR6, UR4, 0x18 ;  /* 0x0000000406067291 */ /* 0x000fe2000f8ec0ff */
[----:B------:R-:W-:Y:S02]  /*3b20*/  IMAD.MOV.U32 R3, RZ, RZ, 0xff ;  /* 0x000000ffff037424 */ /* 0x000fe400078e00ff */
[----:B-1----:R-:W-:Y:S01]  /*3b30*/  IMAD.MOV.U32 R7, RZ, RZ, 0x1 ;  /* 0x00000001ff077424 */ /* 0x002fe200078e00ff */
[----:B------:R-:W-:-:S04]  /*3b40*/  LOP3.LUT R0, R0, 0xffff, RZ, 0xc0, !PT ;  /* 0x0000ffff00007812 */ /* 0x000fc800078ec0ff */
[----:B------:R-:W-:Y:S01]  /*3b50*/  SHF.R.U32.HI R0, RZ, 0x5, R0 ;  /* 0x00000005ff007819 */ /* 0x000fe20000011600 */
[----:B------:R-:W0:Y:S04]  /*3b60*/  LDS R5, [UR6] ;  /* 0x00000006ff057984 */ /* 0x000e280008000800 */
[----:B------:R-:W-:Y:S01]  /*3b70*/  VIADD R2, R0, 0x10 ;  /* 0x0000001000027836 */ /* 0x000fe20000000000 */
[----:B------:R-:W-:-:S04]  /*3b80*/  SHF.L.U32 R0, R3, R0, RZ ;  /* 0x0000000003007219 */ /* 0x000fc800000006ff */
[----:B------:R-:W-:-:S04]  /*3b90*/  SHF.L.U32 R3, R7, R2, RZ ;  /* 0x0000000207037219 */ /* 0x000fc800000006ff */
[----:B------:R-:W-:-:S04]  /*3ba0*/  LOP3.LUT R0, R3, R0, RZ, 0xfc, !PT ;  /* 0x0000000003007212 */ /* 0x000fc800078efcff */
[C---:B------:R-:W-:Y:S02]  /*3bb0*/  LOP3.LUT R2, R0.reuse, 0xffff, RZ, 0xc0, !PT ;  /* 0x0000ffff00027812 */ /* 0x040fe400078ec0ff */
[----:B0-----:R-:W-:-:S04]  /*3bc0*/  LOP3.LUT R3, R0, 0xffff, R5, 0x80, !PT ;  /* 0x0000ffff00037812 */ /* 0x001fc800078e8005 */
[----:B------:R-:W-:-:S13]  /*3bd0*/  ISETP.NE.AND P0, PT, R3, R2, PT ;  /* 0x000000020300720c */ /* 0x000fda0003f05270 */
[----:B------:R-:W-:Y:S05]  /*3be0*/  @P0 BRA `(.L_x_9) ;  /* 0x0000000000500947 */ /* 0x000fea0003800000 */
[----:B------:R-:W-:Y:S02]  /*3bf0*/  SHF.R.U32.HI R5, RZ, 0x10, R5 ;  /* 0x00000010ff057819 */ /* 0x000fe40000011605 */
[----:B------:R-:W-:-:S04]  /*3c00*/  SHF.R.U32.HI R2, RZ, 0x10, R0 ;  /* 0x00000010ff027819 */ /* 0x000fc80000011600 */
[----:B------:R-:W-:-:S04]  /*3c10*/  LOP3.LUT R5, R5, R2, RZ, 0xc0, !PT ;  /* 0x0000000205057212 */ /* 0x000fc800078ec0ff */
[----:B------:R-:W-:-:S13]  /*3c20*/  ISETP.NE.AND P0, PT, R5, R2, PT ;  /* 0x000000020500720c */ /* 0x000fda0003f05270 */
[----:B------:R-:W-:Y:S05]  /*3c30*/  @P0 BRA `(.L_x_10) ;  /* 0x0000000000300947 */ /* 0x000fea0003800000 */
[----:B------:R-:W-:Y:S01]  /*3c40*/  R2UR UR4, R0 ;  /* 0x00000000000472ca */ /* 0x000fe200000e0000 */
[----:B------:R-:W-:Y:S01]  /*3c50*/  VOTEU.ANY UR5, UPT, PT ;  /* 0x0000000000057886 */ /* 0x000fe200038e0100 */
[----:B------:R-:W0:Y:S01]  /*3c60*/  S2R R0, SR_LANEID ;  /* 0x0000000000007919 */ /* 0x000e220000000000 */
[----:B------:R-:W-:-:S10]  /*3c70*/  UFLO.U32 UR5, UR5 ;  /* 0x00000005000572bd */ /* 0x000fd400080e0000 */
[----:B------:R-:W-:-:S06]  /*3c80*/  ULOP3.LUT UR4, URZ, UR4, URZ, 0x33, !UPT ;  /* 0x00000004ff047292 */ /* 0x000fcc000f8e33ff */
[----:B------:R-:W-:-:S04]  /*3c90*/  IMAD.U32 R2, RZ, RZ, UR4 ;  /* 0x00000004ff027e24 */ /* 0x000fc8000f8e00ff */
[----:B------:R-:W1:Y:S02]  /*3ca0*/  REDUX UR7, R2 ;  /* 0x00000000020773c4 */ /* 0x000e640000000000 */
[----:B------:R2:W-:Y:S01]  /*3cb0*/  UTCATOMSWS.AND URZ, UR4 ;  /* 0x0000000400ff79e3 */ /* 0x0005e20008000000 */
[----:B0-----:R-:W-:Y:S01]  /*3cc0*/  ISETP.EQ.U32.AND P0, PT, R0, UR5, PT ;  /* 0x0000000500007c0c */ /* 0x001fe2000bf02070 */
[----:B-1----:R-:W-:-:S12]  /*3cd0*/  IMAD.U32 R0, RZ, RZ, UR7 ;  /* 0x00000007ff007e24 */ /* 0x002fd8000f8e00ff */
[----:B------:R2:W-:Y:S01]  /*3ce0*/  @P0 ATOMS.AND RZ, [UR6], R0 ;  /* 0x00000000ffff098c */ /* 0x0005e2000a800006 */
[----:B------:R-:W-:Y:S05]  /*3cf0*/  BRA `(.L_x_8) ;  /* 0x0000000000147947 */ /* 0x000fea0003800000 */
.L_x_10:
[----:B------:R-:W-:-:S07]  /*3d00*/  MOV R2, 0x3d20 ;  /* 0x00003d2000027802 */ /* 0x000fce0000000f00 */
[----:B------:R-:W-:Y:S05]  /*3d10*/  CALL.REL.NOINC `($__internal_0_$__cuda_sm10x_tcgen05_guardrail_trap_col_being_dealloced_not_returned_by_alloc) ;  /* 0x0000000000207944 */ /* 0x000fea0003c00000 */
[----:B------:R-:W-:Y:S05]  /*3d20*/  BRA `(.L_x_8) ;  /* 0x0000000000087947 */ /* 0x000fea0003800000 */
.L_x_9:
[----:B------:R-:W-:-:S07]  /*3d30*/  MOV R2, 0x3d50 ;  /* 0x00003d5000027802 */ /* 0x000fce0000000f00 */
[----:B------:R-:W-:Y:S05]  /*3d40*/  CALL.REL.NOINC `($__internal_2_$__cuda_sm10x_tcgen05_guardrail_trap_unallocated_columns_being_dealloced) ;  /* 0x00000000002c7944 */ /* 0x000fea0003c00000 */
.L_x_8:
[----:B------:R-:W-:Y:S01]  /*3d50*/  NOP ;  /* 0x0000000000007918 */ /* 0x000fe20000000000 */
[----:B--2---:R-:W-:Y:S05]  /*3d60*/  EXIT ;  /* 0x000000000000794d */ /* 0x004fea0003800000 */
.L_x_7:
[----:B------:R-:W0:Y:S02]  /*3d70*/  SYNCS.PHASECHK.TRANS64.TRYWAIT P0, [UR10+0xa000], RZ ;  /* 0x00a000ffff0075a7 */ /* 0x000e24000800110a */
[----:B0-----:R-:W-:Y:S05]  /*3d80*/  @!P0 BRA `(.L_x_7) ;  /* 0xfffffffc00f88947 */ /* 0x001fea000383ffff */
[----:B------:R-:W-:Y:S05]  /*3d90*/  BRA `(.L_x_11) ;  /* 0xffffffe800047947 */ /* 0x000fea000383ffff */
        .weak           $__internal_0_$__cuda_sm10x_tcgen05_guardrail_trap_col_being_dealloced_not_returned_by_alloc
        .type           $__internal_0_$__cuda_sm10x_tcgen05_guardrail_trap_col_being_dealloced_not_returned_by_alloc,@function
        .size           $__internal_0_$__cuda_sm10x_tcgen05_guardrail_trap_col_being_dealloced_not_returned_by_alloc,($__internal_1_$__cuda_sm10x_tcgen05_guardrail_trap_phase_invalid_during_alloc - $__internal_0_$__cuda_sm10x_tcgen05_guardrail_trap_col_being_dealloced_not_returned_by_alloc)
$__internal_0_$__cuda_sm10x_tcgen05_guardrail_trap_col_being_dealloced_not_returned_by_alloc:
[----:B------:R-:W-:Y:S05]  /*3da0*/  BPT.TRAP 0x1 ;  /* 0x000000040000795c */ /* 0x000fea0000300000 */
[----:B------:R-:W-:-:S04]  /*3db0*/  IMAD.MOV.U32 R3, RZ, RZ, 0x0 ;  /* 0x00000000ff037424 */ /* 0x000fc800078e00ff */
[----:B------:R-:W-:Y:S05]  /*3dc0*/  RET.REL.NODEC R2 `(gluon_mma) ;  /* 0xffffffc0028c7950 */ /* 0x000fea0003c3ffff */
        .weak           $__internal_1_$__cuda_sm10x_tcgen05_guardrail_trap_phase_invalid_during_alloc
        .type           $__internal_1_$__cuda_sm10x_tcgen05_guardrail_trap_phase_invalid_during_alloc,@function
        .size           $__internal_1_$__cuda_sm10x_tcgen05_guardrail_trap_phase_invalid_during_alloc,($__internal_2_$__cuda_sm10x_tcgen05_guardrail_trap_unallocated_columns_being_dealloced - $__internal_1_$__cuda_sm10x_tcgen05_guardrail_trap_phase_invalid_during_alloc)
$__internal_1_$__cuda_sm10x_tcgen05_guardrail_trap_phase_invalid_during_alloc:
[----:B------:R-:W-:Y:S05]  /*3dd0*/  BPT.TRAP 0x1 ;  /* 0x000000040000795c */ /* 0x000fea0000300000 */
[----:B------:R-:W-:-:S04]  /*3de0*/  IMAD.MOV.U32 R3, RZ, RZ, 0x0 ;  /* 0x00000000ff037424 */ /* 0x000fc800078e00ff */
[----:B------:R-:W-:Y:S05]  /*3df0*/  RET.REL.NODEC R2 `(gluon_mma) ;  /* 0xffffffc002807950 */ /* 0x000fea0003c3ffff */
        .weak           $__internal_2_$__cuda_sm10x_tcgen05_guardrail_trap_unallocated_columns_being_dealloced
        .type           $__internal_2_$__cuda_sm10x_tcgen05_guardrail_trap_unallocated_columns_being_dealloced,@function
        .size           $__internal_2_$__cuda_sm10x_tcgen05_guardrail_trap_unallocated_columns_being_dealloced,(.L_x_15 - $__internal_2_$__cuda_sm10x_tcgen05_guardrail_trap_unallocated_columns_being_dealloced)
$__internal_2_$__cuda_sm10x_tcgen05_guardrail_trap_unallocated_columns_being_dealloced:
[----:B------:R-:W-:Y:S05]  /*3e00*/  BPT.TRAP 0x1 ;  /* 0x000000040000795c */ /* 0x000fea0000300000 */
[----:B------:R-:W-:-:S04]  /*3e10*/  IMAD.MOV.U32 R3, RZ, RZ, 0x0 ;  /* 0x00000000ff037424 */ /* 0x000fc800078e00ff */
[----:B------:R-:W-:Y:S05]  /*3e20*/  RET.REL.NODEC R2 `(gluon_mma) ;  /* 0xffffffc002747950 */ /* 0x000fea0003c3ffff */
.L_x_12:
[----:B------:R-:W-:-:S00]  /*3e30*/  BRA `(.L_x_12) ;  /* 0xfffffffc00fc7947 */ /* 0x000fc0000383ffff */
[----:B------:R-:W-:-:S00]  /*3e40*/  NOP ;  /* 0x0000000000007918 */ /* 0x000fc00000000000 */
        /* <DEDUP_REMOVED lines=11> */
.L_x_15:


//--------------------- .nv.shared.gluon_mma      --------------------------
	.section	.nv.shared.gluon_mma,"aw",@nobits
	.sectionflags	@""
	.align	16
	.zero		1024


//--------------------- .nv.shared.reserved.0     --------------------------
	.section	.nv.shared.reserved.0,"aw",@nobits
	.align	8
	.weak		__nv_reservedSMEM_offset_0_alias
	.size		__nv_reservedSMEM_offset_0_alias, 0, 64
	.other		__nv_reservedSMEM_offset_0_alias,@"STO_CUDA_RESERVED_SHARED STV_DEFAULT"
__nv_reservedSMEM_offset_0_alias:
	.zero		0
.nv.shared.reserved.0:
	.zero		64
	.weak		__nv_reservedSMEM_allocation_phase
	.type		__nv_reservedSMEM_allocation_phase,@object
	.size		__nv_reservedSMEM_allocation_phase,(.L_0 - __nv_reservedSMEM_allocation_phase)
__nv_reservedSMEM_allocation_phase:
	.zero		1
.L_0:
	.zero		7
	.weak		__nv_reservedSMEM_devtool_atexit_pc
	.type		__nv_reservedSMEM_devtool_atexit_pc,@object
	.size		__nv_reservedSMEM_devtool_atexit_pc,(__nv_reservedSMEM_allocation_mask - __nv_reservedSMEM_devtool_atexit_pc)
__nv_reservedSMEM_devtool_atexit_pc:
	.zero		8
	.weak		__nv_reservedSMEM_allocation_mask
	.type		__nv_reservedSMEM_allocation_mask,@object
	.size		__nv_reservedSMEM_allocation_mask,(.L_2 - __nv_reservedSMEM_allocation_mask)
__nv_reservedSMEM_allocation_mask:
	.zero		4
.L_2:


//--------------------- .nv.constant0.gluon_mma   --------------------------
	.section	.nv.constant0.gluon_mma,"a",@progbits
	.sectionflags	@""
	.align	4
.nv.constant0.gluon_mma:
	.zero		936


//--------------------- SYMBOLS --------------------------

	.type		.nv.reservedSmem.offset0,@object
	.size		.nv.reservedSmem.offset0,0x4
	.type		.nv.reservedSmem.cap,@object
	.size		.nv.reservedSmem.cap,0x4
